//
// Generated by NVIDIA NVVM Compiler
//
// Compiler Build ID: CL-36424714
// Cuda compilation tools, release 13.0, V13.0.88
// Based on NVVM 20.0.0
//

.version 9.0
.target sm_100
.address_size 64

	// .globl	_Z6UpdatePfS_S_S_iiiiif
.global .align 4 .b8 __cudart_i2opi_f[24] = {65, 144, 67, 60, 153, 149, 98, 219, 192, 221, 52, 245, 209, 87, 39, 252, 41, 21, 68, 78, 110, 131, 249, 162};

.visible .entry _Z6UpdatePfS_S_S_iiiiif(
	.param .u64 .ptr .align 1 _Z6UpdatePfS_S_S_iiiiif_param_0,
	.param .u64 .ptr .align 1 _Z6UpdatePfS_S_S_iiiiif_param_1,
	.param .u64 .ptr .align 1 _Z6UpdatePfS_S_S_iiiiif_param_2,
	.param .u64 .ptr .align 1 _Z6UpdatePfS_S_S_iiiiif_param_3,
	.param .u32 _Z6UpdatePfS_S_S_iiiiif_param_4,
	.param .u32 _Z6UpdatePfS_S_S_iiiiif_param_5,
	.param .u32 _Z6UpdatePfS_S_S_iiiiif_param_6,
	.param .u32 _Z6UpdatePfS_S_S_iiiiif_param_7,
	.param .u32 _Z6UpdatePfS_S_S_iiiiif_param_8,
	.param .f32 _Z6UpdatePfS_S_S_iiiiif_param_9
)
{
	.local .align 4 .b8 	__local_depot0[28];
	.reg .b64 	%SP;
	.reg .b64 	%SPL;
	.reg .pred 	%p<17>;
	.reg .b32 	%r<62>;
	.reg .b32 	%f<47>;
	.reg .b64 	%rd<45>;
	.reg .b64 	%fd<3>;

	mov.u64 	%SPL, __local_depot0;
	ld.param.u64 	%rd11, [_Z6UpdatePfS_S_S_iiiiif_param_0];
	ld.param.u64 	%rd14, [_Z6UpdatePfS_S_S_iiiiif_param_1];
	ld.param.u64 	%rd12, [_Z6UpdatePfS_S_S_iiiiif_param_2];
	ld.param.u64 	%rd13, [_Z6UpdatePfS_S_S_iiiiif_param_3];
	ld.param.u32 	%r22, [_Z6UpdatePfS_S_S_iiiiif_param_4];
	ld.param.u32 	%r23, [_Z6UpdatePfS_S_S_iiiiif_param_5];
	ld.param.u32 	%r20, [_Z6UpdatePfS_S_S_iiiiif_param_6];
	ld.param.u32 	%r21, [_Z6UpdatePfS_S_S_iiiiif_param_8];
	ld.param.f32 	%f8, [_Z6UpdatePfS_S_S_iiiiif_param_9];
	cvta.to.global.u64 	%rd1, %rd14;
	add.u64 	%rd2, %SPL, 0;
	mov.u32 	%r25, %ntid.x;
	mov.u32 	%r26, %ctaid.x;
	mov.u32 	%r27, %tid.x;
	mad.lo.s32 	%r28, %r25, %r26, %r27;
	div.s32 	%r29, %r28, %r22;
	mul.lo.s32 	%r30, %r29, %r22;
	sub.s32 	%r31, %r28, %r30;
	mul.lo.s32 	%r3, %r31, %r22;
	add.s32 	%r4, %r3, %r29;
	add.s32 	%r32, %r22, -1;
	setp.ge.s32 	%p1, %r31, %r32;
	min.s32 	%r33, %r31, %r29;
	setp.lt.s32 	%p2, %r33, 1;
	add.s32 	%r34, %r23, -1;
	setp.ge.s32 	%p3, %r29, %r34;
	or.pred  	%p4, %p1, %p3;
	or.pred  	%p5, %p4, %p2;
	@%p5 bra 	$L__BB0_2;
	cvta.to.global.u64 	%rd16, %rd12;
	cvta.to.global.u64 	%rd17, %rd11;
	cvta.to.global.u64 	%rd18, %rd13;
	mul.wide.s32 	%rd19, %r4, 4;
	add.s64 	%rd20, %rd16, %rd19;
	ld.global.f32 	%f9, [%rd20];
	add.f32 	%f10, %f9, %f9;
	add.s64 	%rd21, %rd17, %rd19;
	ld.global.f32 	%f11, [%rd21];
	sub.f32 	%f12, %f10, %f11;
	add.s64 	%rd22, %rd18, %rd19;
	ld.global.f32 	%f13, [%rd22];
	mul.wide.s32 	%rd23, %r22, 4;
	add.s64 	%rd24, %rd20, %rd23;
	ld.global.f32 	%f14, [%rd24];
	sub.s32 	%r35, %r3, %r22;
	add.s32 	%r36, %r35, %r29;
	mul.wide.s32 	%rd25, %r36, 4;
	add.s64 	%rd26, %rd16, %rd25;
	ld.global.f32 	%f15, [%rd26];
	add.f32 	%f16, %f14, %f15;
	cvt.s64.s32 	%rd27, %r3;
	cvt.u64.u32 	%rd28, %r29;
	add.s64 	%rd29, %rd28, %rd27;
	shl.b64 	%rd30, %rd29, 2;
	add.s64 	%rd31, %rd16, %rd30;
	ld.global.f32 	%f17, [%rd31+4];
	add.f32 	%f18, %f16, %f17;
	ld.global.f32 	%f19, [%rd31+-4];
	add.f32 	%f20, %f18, %f19;
	fma.rn.f32 	%f21, %f9, 0fC0800000, %f20;
	fma.rn.f32 	%f22, %f13, %f21, %f12;
	add.s64 	%rd32, %rd1, %rd19;
	st.global.f32 	[%rd32], %f22;
$L__BB0_2:
	setp.ne.s32 	%p6, %r31, %r20;
	setp.ne.s32 	%p7, %r29, %r20;
	or.pred  	%p8, %p6, %p7;
	@%p8 bra 	$L__BB0_12;
	mul.wide.s32 	%rd33, %r4, 4;
	add.s64 	%rd3, %rd1, %rd33;
	ld.global.f32 	%f1, [%rd3];
	mul.f32 	%f23, %f8, 0f516A1121;
	cvt.rn.f32.s32 	%f24, %r21;
	mul.f32 	%f2, %f23, %f24;
	mul.f32 	%f25, %f2, 0f3F22F983;
	cvt.rni.s32.f32 	%r61, %f25;
	cvt.rn.f32.s32 	%f26, %r61;
	fma.rn.f32 	%f27, %f26, 0fBFC90FDA, %f2;
	fma.rn.f32 	%f28, %f26, 0fB3A22168, %f27;
	fma.rn.f32 	%f46, %f26, 0fA7C234C5, %f28;
	abs.f32 	%f4, %f2;
	setp.ltu.f32 	%p9, %f4, 0f47CE4780;
	@%p9 bra 	$L__BB0_11;
	setp.neu.f32 	%p10, %f4, 0f7F800000;
	@%p10 bra 	$L__BB0_6;
	mov.f32 	%f31, 0f00000000;
	mul.rn.f32 	%f46, %f2, %f31;
	mov.b32 	%r61, 0;
	bra.uni 	$L__BB0_11;
$L__BB0_6:
	mov.b32 	%r6, %f2;
	shl.b32 	%r38, %r6, 8;
	or.b32  	%r7, %r38, -2147483648;
	mov.b64 	%rd44, 0;
	mov.b32 	%r58, 0;
	mov.u64 	%rd42, __cudart_i2opi_f;
	mov.u64 	%rd43, %rd2;
$L__BB0_7:
	.pragma "nounroll";
	ld.global.nc.u32 	%r39, [%rd42];
	mad.wide.u32 	%rd36, %r39, %r7, %rd44;
	shr.u64 	%rd44, %rd36, 32;
	st.local.u32 	[%rd43], %rd36;
	add.s32 	%r58, %r58, 1;
	add.s64 	%rd43, %rd43, 4;
	add.s64 	%rd42, %rd42, 4;
	setp.ne.s32 	%p11, %r58, 6;
	@%p11 bra 	$L__BB0_7;
	shr.u32 	%r40, %r6, 23;
	st.local.u32 	[%rd2+24], %rd44;
	and.b32  	%r10, %r40, 31;
	and.b32  	%r41, %r40, 224;
	add.s32 	%r42, %r41, -128;
	shr.u32 	%r43, %r42, 5;
	mul.wide.u32 	%rd37, %r43, 4;
	sub.s64 	%rd10, %rd2, %rd37;
	ld.local.u32 	%r59, [%rd10+24];
	ld.local.u32 	%r60, [%rd10+20];
	setp.eq.s32 	%p12, %r10, 0;
	@%p12 bra 	$L__BB0_10;
	shf.l.wrap.b32 	%r59, %r60, %r59, %r10;
	ld.local.u32 	%r44, [%rd10+16];
	shf.l.wrap.b32 	%r60, %r44, %r60, %r10;
$L__BB0_10:
	shr.u32 	%r45, %r59, 30;
	shf.l.wrap.b32 	%r46, %r60, %r59, 2;
	shl.b32 	%r47, %r60, 2;
	shr.u32 	%r48, %r46, 31;
	add.s32 	%r49, %r48, %r45;
	neg.s32 	%r50, %r49;
	setp.lt.s32 	%p13, %r6, 0;
	selp.b32 	%r61, %r50, %r49, %p13;
	xor.b32  	%r51, %r46, %r6;
	shr.s32 	%r52, %r46, 31;
	xor.b32  	%r53, %r52, %r46;
	xor.b32  	%r54, %r52, %r47;
	cvt.u64.u32 	%rd38, %r53;
	shl.b64 	%rd39, %rd38, 32;
	cvt.u64.u32 	%rd40, %r54;
	or.b64  	%rd41, %rd39, %rd40;
	cvt.rn.f64.s64 	%fd1, %rd41;
	mul.f64 	%fd2, %fd1, 0d3BF921FB54442D19;
	cvt.rn.f32.f64 	%f29, %fd2;
	neg.f32 	%f30, %f29;
	setp.lt.s32 	%p14, %r51, 0;
	selp.f32 	%f46, %f30, %f29, %p14;
$L__BB0_11:
	mul.rn.f32 	%f32, %f46, %f46;
	and.b32  	%r56, %r61, 1;
	setp.eq.b32 	%p15, %r56, 1;
	selp.f32 	%f33, 0f3F800000, %f46, %p15;
	fma.rn.f32 	%f34, %f32, %f33, 0f00000000;
	fma.rn.f32 	%f35, %f32, 0f37CBAC00, 0fBAB607ED;
	selp.f32 	%f36, %f35, 0fB94D4153, %p15;
	selp.f32 	%f37, 0f3D2AAABB, 0f3C0885E4, %p15;
	fma.rn.f32 	%f38, %f36, %f32, %f37;
	selp.f32 	%f39, 0fBEFFFFFF, 0fBE2AAAA8, %p15;
	fma.rn.f32 	%f40, %f38, %f32, %f39;
	fma.rn.f32 	%f41, %f40, %f34, %f33;
	and.b32  	%r57, %r61, 2;
	setp.eq.s32 	%p16, %r57, 0;
	mov.f32 	%f42, 0f00000000;
	sub.f32 	%f43, %f42, %f41;
	selp.f32 	%f44, %f41, %f43, %p16;
	fma.rn.f32 	%f45, %f44, 0f42340000, %f1;
	st.global.f32 	[%rd3], %f45;
$L__BB0_12:
	ret;

}
	// .globl	_Z7ApplyBCPfS_S_iiff
.visible .entry _Z7ApplyBCPfS_S_iiff(
	.param .u64 .ptr .align 1 _Z7ApplyBCPfS_S_iiff_param_0,
	.param .u64 .ptr .align 1 _Z7ApplyBCPfS_S_iiff_param_1,
	.param .u64 .ptr .align 1 _Z7ApplyBCPfS_S_iiff_param_2,
	.param .u32 _Z7ApplyBCPfS_S_iiff_param_3,
	.param .u32 _Z7ApplyBCPfS_S_iiff_param_4,
	.param .f32 _Z7ApplyBCPfS_S_iiff_param_5,
	.param .f32 _Z7ApplyBCPfS_S_iiff_param_6
)
{
	.reg .pred 	%p<21>;
	.reg .b32 	%r<20>;
	.reg .b32 	%f<99>;
	.reg .b64 	%rd<45>;

	ld.param.u64 	%rd9, [_Z7ApplyBCPfS_S_iiff_param_0];
	ld.param.u64 	%rd10, [_Z7ApplyBCPfS_S_iiff_param_1];
	ld.param.u64 	%rd11, [_Z7ApplyBCPfS_S_iiff_param_2];
	ld.param.u32 	%r7, [_Z7ApplyBCPfS_S_iiff_param_3];
	ld.param.u32 	%r8, [_Z7ApplyBCPfS_S_iiff_param_4];
	ld.param.f32 	%f4, [_Z7ApplyBCPfS_S_iiff_param_5];
	ld.param.f32 	%f5, [_Z7ApplyBCPfS_S_iiff_param_6];
	cvta.to.global.u64 	%rd1, %rd11;
	cvta.to.global.u64 	%rd2, %rd10;
	cvta.to.global.u64 	%rd3, %rd9;
	mov.u32 	%r10, %ntid.x;
	mov.u32 	%r11, %ctaid.x;
	mov.u32 	%r12, %tid.x;
	mad.lo.s32 	%r13, %r10, %r11, %r12;
	div.s32 	%r14, %r13, %r7;
	mul.lo.s32 	%r15, %r14, %r7;
	sub.s32 	%r1, %r13, %r15;
	mul.f32 	%f6, %f4, 0f4D8EF3C2;
	sub.f32 	%f7, %f6, %f5;
	add.f32 	%f8, %f6, %f5;
	div.rn.f32 	%f1, %f7, %f8;
	add.f32 	%f9, %f5, %f5;
	div.rn.f32 	%f2, %f9, %f8;
	mul.f32 	%f10, %f6, %f6;
	mul.f32 	%f11, %f9, %f8;
	div.rn.f32 	%f3, %f10, %f11;
	mul.lo.s32 	%r16, %r1, %r7;
	add.s32 	%r3, %r16, %r14;
	sub.s32 	%r17, %r16, %r7;
	add.s32 	%r4, %r17, %r14;
	setp.ne.s32 	%p1, %r1, 0;
	setp.lt.s32 	%p2, %r14, 1;
	or.pred  	%p3, %p1, %p2;
	add.s32 	%r5, %r8, -1;
	setp.ge.s32 	%p4, %r14, %r5;
	cvt.s64.s32 	%rd12, %r16;
	cvt.s64.s32 	%rd13, %r14;
	add.s64 	%rd4, %rd13, %rd12;
	shl.b64 	%rd14, %rd4, 2;
	add.s64 	%rd5, %rd1, %rd14;
	or.pred  	%p5, %p3, %p4;
	@%p5 bra 	$L__BB1_2;
	add.s32 	%r18, %r3, 1;
	add.s32 	%r19, %r3, %r7;
	mul.wide.s32 	%rd15, %r19, 4;
	add.s64 	%rd16, %rd3, %rd15;
	ld.global.f32 	%f12, [%rd16];
	add.s64 	%rd17, %rd2, %rd15;
	ld.global.f32 	%f13, [%rd17];
	mul.wide.u32 	%rd18, %r3, 4;
	add.s64 	%rd19, %rd3, %rd18;
	ld.global.f32 	%f14, [%rd19];
	add.f32 	%f15, %f13, %f14;
	mul.f32 	%f16, %f1, %f15;
	sub.f32 	%f17, %f16, %f12;
	add.s64 	%rd20, %rd1, %rd18;
	ld.global.f32 	%f18, [%rd20];
	add.s64 	%rd21, %rd1, %rd15;
	ld.global.f32 	%f19, [%rd21];
	add.f32 	%f20, %f18, %f19;
	fma.rn.f32 	%f21, %f2, %f20, %f17;
	mul.wide.u32 	%rd22, %r18, 4;
	add.s64 	%rd23, %rd1, %rd22;
	ld.global.f32 	%f22, [%rd23];
	add.f32 	%f23, %f18, %f18;
	sub.f32 	%f24, %f22, %f23;
	ld.global.f32 	%f25, [%rd5+-4];
	add.f32 	%f26, %f25, %f24;
	ld.global.f32 	%f27, [%rd21+4];
	add.f32 	%f28, %f27, %f26;
	add.f32 	%f29, %f19, %f19;
	sub.f32 	%f30, %f28, %f29;
	ld.global.f32 	%f31, [%rd21+-4];
	add.f32 	%f32, %f31, %f30;
	fma.rn.f32 	%f33, %f3, %f32, %f21;
	add.s64 	%rd24, %rd2, %rd18;
	st.global.f32 	[%rd24], %f33;
$L__BB1_2:
	setp.ge.s32 	%p6, %r14, %r5;
	setp.lt.s32 	%p7, %r14, 1;
	add.s32 	%r6, %r7, -1;
	setp.ne.s32 	%p8, %r1, %r6;
	or.pred  	%p9, %p8, %p7;
	or.pred  	%p10, %p9, %p6;
	@%p10 bra 	$L__BB1_4;
	mul.wide.s32 	%rd25, %r4, 4;
	add.s64 	%rd26, %rd3, %rd25;
	ld.global.f32 	%f34, [%rd26];
	add.s64 	%rd27, %rd2, %rd25;
	ld.global.f32 	%f35, [%rd27];
	mul.wide.s32 	%rd28, %r7, 4;
	add.s64 	%rd29, %rd27, %rd28;
	ld.global.f32 	%f36, [%rd29];
	add.f32 	%f37, %f35, %f36;
	mul.f32 	%f38, %f1, %f37;
	sub.f32 	%f39, %f38, %f34;
	mul.wide.s32 	%rd30, %r3, 4;
	add.s64 	%rd31, %rd1, %rd30;
	ld.global.f32 	%f40, [%rd31];
	add.s64 	%rd32, %rd1, %rd25;
	ld.global.f32 	%f41, [%rd32];
	add.f32 	%f42, %f40, %f41;
	fma.rn.f32 	%f43, %f2, %f42, %f39;
	ld.global.f32 	%f44, [%rd5+4];
	add.f32 	%f45, %f40, %f40;
	sub.f32 	%f46, %f44, %f45;
	ld.global.f32 	%f47, [%rd5+-4];
	add.f32 	%f48, %f47, %f46;
	ld.global.f32 	%f49, [%rd32+4];
	add.f32 	%f50, %f49, %f48;
	add.f32 	%f51, %f41, %f41;
	sub.f32 	%f52, %f50, %f51;
	ld.global.f32 	%f53, [%rd32+-4];
	add.f32 	%f54, %f53, %f52;
	fma.rn.f32 	%f55, %f3, %f54, %f43;
	st.global.f32 	[%rd29], %f55;
$L__BB1_4:
	setp.ne.s32 	%p11, %r14, 0;
	setp.lt.s32 	%p12, %r1, 1;
	or.pred  	%p13, %p12, %p11;
	setp.ge.s32 	%p14, %r1, %r6;
	mul.wide.s32 	%rd33, %r4, 4;
	add.s64 	%rd6, %rd1, %rd33;
	add.s64 	%rd7, %rd2, %rd14;
	add.s64 	%rd8, %rd3, %rd14;
	or.pred  	%p15, %p14, %p13;
	@%p15 bra 	$L__BB1_6;
	ld.global.f32 	%f56, [%rd8+4];
	ld.global.f32 	%f57, [%rd7+4];
	mul.wide.s32 	%rd35, %r3, 4;
	add.s64 	%rd36, %rd2, %rd35;
	ld.global.f32 	%f58, [%rd36];
	add.f32 	%f59, %f57, %f58;
	mul.f32 	%f60, %f1, %f59;
	sub.f32 	%f61, %f60, %f56;
	add.s64 	%rd37, %rd1, %rd35;
	ld.global.f32 	%f62, [%rd37];
	ld.global.f32 	%f63, [%rd5+4];
	add.f32 	%f64, %f62, %f63;
	fma.rn.f32 	%f65, %f2, %f64, %f61;
	mul.wide.s32 	%rd38, %r7, 4;
	add.s64 	%rd39, %rd37, %rd38;
	ld.global.f32 	%f66, [%rd39];
	add.f32 	%f67, %f62, %f62;
	sub.f32 	%f68, %f66, %f67;
	ld.global.f32 	%f69, [%rd6];
	add.f32 	%f70, %f69, %f68;
	ld.global.f32 	%f71, [%rd39+4];
	add.f32 	%f72, %f71, %f70;
	add.f32 	%f73, %f63, %f63;
	sub.f32 	%f74, %f72, %f73;
	ld.global.f32 	%f75, [%rd6+4];
	add.f32 	%f76, %f75, %f74;
	fma.rn.f32 	%f77, %f3, %f76, %f65;
	st.global.f32 	[%rd36], %f77;
$L__BB1_6:
	setp.ge.s32 	%p16, %r1, %r6;
	setp.lt.s32 	%p17, %r1, 1;
	setp.ne.s32 	%p18, %r14, %r5;
	or.pred  	%p19, %p17, %p18;
	or.pred  	%p20, %p16, %p19;
	@%p20 bra 	$L__BB1_8;
	ld.global.f32 	%f78, [%rd8+-4];
	ld.global.f32 	%f79, [%rd7+-4];
	mul.wide.s32 	%rd40, %r3, 4;
	add.s64 	%rd41, %rd2, %rd40;
	ld.global.f32 	%f80, [%rd41];
	add.f32 	%f81, %f79, %f80;
	mul.f32 	%f82, %f1, %f81;
	sub.f32 	%f83, %f82, %f78;
	add.s64 	%rd42, %rd1, %rd40;
	ld.global.f32 	%f84, [%rd42];
	ld.global.f32 	%f85, [%rd5+-4];
	add.f32 	%f86, %f84, %f85;
	fma.rn.f32 	%f87, %f2, %f86, %f83;
	mul.wide.s32 	%rd43, %r7, 4;
	add.s64 	%rd44, %rd42, %rd43;
	ld.global.f32 	%f88, [%rd44];
	add.f32 	%f89, %f84, %f84;
	sub.f32 	%f90, %f88, %f89;
	ld.global.f32 	%f91, [%rd6];
	add.f32 	%f92, %f91, %f90;
	ld.global.f32 	%f93, [%rd44+-4];
	add.f32 	%f94, %f93, %f92;
	sub.f32 	%f95, %f94, %f85;
	ld.global.f32 	%f96, [%rd6+-4];
	add.f32 	%f97, %f96, %f95;
	fma.rn.f32 	%f98, %f3, %f97, %f87;
	st.global.f32 	[%rd41], %f98;
$L__BB1_8:
	ret;

}


// ===== COMPILED SASS (sm_100) =====

	.target	sm_100

	.elftype	@"ET_EXEC"


//--------------------- .note.nv.tkinfo           --------------------------
	.section	.note.nv.tkinfo,"",@"SHT_NOTE"
	.sectionflags	@"SHF_NOTE_NV_TKINFO"
	.tkinfo
        /*0018*/ 	.word	0x00000002
        /*0030*/ 	.string	""
        /*0030*/ 	.string	"ptxas"
        /*0030*/ 	.string	"Cuda compilation tools, release 13.0, V13.0.88"
        /*0030*/ 	.string	"Build cuda_13.0.r13.0/compiler.36424714_0"
        /*0030*/ 	.string	"-arch sm_100 -m 64 "



//--------------------- .note.nv.cuinfo           --------------------------
	.section	.note.nv.cuinfo,"",@"SHT_NOTE"
	.sectionflags	@"SHF_NOTE_NV_CUINFO"
        /*0018*/ 	.short	0x0002
        /*001a*/ 	.short	0x0064
        /*001c*/ 	.short	0x0082
	.zero		2


//--------------------- .nv.info                  --------------------------
	.section	.nv.info,"",@"SHT_CUDA_INFO"
	.align	4


	//----- nvinfo : EIATTR_REGCOUNT
	.align		4
        /*0000*/ 	.byte	0x04, 0x2f
        /*0002*/ 	.short	(.L_2 - .L_1)
	.align		4
.L_1:
        /*0004*/ 	.word	index@(_Z6UpdatePfS_S_S_iiiiif)
        /*0008*/ 	.word	0x00000018


	//----- nvinfo : EIATTR_FRAME_SIZE
	.align		4
.L_2:
        /*000c*/ 	.byte	0x04, 0x11
        /*000e*/ 	.short	(.L_4 - .L_3)
	.align		4
.L_3:
        /*0010*/ 	.word	index@(_Z6UpdatePfS_S_S_iiiiif)
        /*0014*/ 	.word	0x00000000


	//----- nvinfo : EIATTR_REGCOUNT
	.align		4
.L_4:
        /*0018*/ 	.byte	0x04, 0x2f
        /*001a*/ 	.short	(.L_6 - .L_5)
	.align		4
.L_5:
        /*001c*/ 	.word	index@(_Z7ApplyBCPfS_S_iiff)
        /*0020*/ 	.word	0x00000020


	//----- nvinfo : EIATTR_FRAME_SIZE
	.align		4
.L_6:
        /*0024*/ 	.byte	0x04, 0x11
        /*0026*/ 	.short	(.L_8 - .L_7)
	.align		4
.L_7:
        /*0028*/ 	.word	index@($__internal_0_$__cuda_sm3x_div_rn_noftz_f32_slowpath)
        /*002c*/ 	.word	0x00000000


	//----- nvinfo : EIATTR_FRAME_SIZE
	.align		4
.L_8:
        /*0030*/ 	.byte	0x04, 0x11
        /*0032*/ 	.short	(.L_10 - .L_9)
	.align		4
.L_9:
        /*0034*/ 	.word	index@(_Z7ApplyBCPfS_S_iiff)
        /*0038*/ 	.word	0x00000000


	//----- nvinfo : EIATTR_MIN_STACK_SIZE
	.align		4
.L_10:
        /*003c*/ 	.byte	0x04, 0x12
        /*003e*/ 	.short	(.L_12 - .L_11)
	.align		4
.L_11:
        /*0040*/ 	.word	index@(_Z7ApplyBCPfS_S_iiff)
        /*0044*/ 	.word	0x00000000


	//----- nvinfo : EIATTR_MIN_STACK_SIZE
	.align		4
.L_12:
        /*0048*/ 	.byte	0x04, 0x12
        /*004a*/ 	.short	(.L_14 - .L_13)
	.align		4
.L_13:
        /*004c*/ 	.word	index@(_Z6UpdatePfS_S_S_iiiiif)
        /*0050*/ 	.word	0x00000000
.L_14:


//--------------------- .nv.compat                --------------------------
	.section	.nv.compat,"",@"SHT_CUDA_COMPAT_INFO"
	.align	4
        /*0000*/ 	.byte	0x02, 0x09, 0x00, 0x00, 0x02, 0x02, 0x01, 0x00, 0x02, 0x05, 0x05, 0x00, 0x03, 0x07, 0x01, 0x01
        /*0010*/ 	.byte	0x02, 0x03, 0x00, 0x00, 0x02, 0x06, 0x01, 0x00, 0x04, 0x0b, 0x08, 0x00, 0x01, 0x00, 0x00, 0x00
        /*0020*/ 	.byte	0x00, 0x00, 0x00, 0x00


//--------------------- .nv.info._Z7ApplyBCPfS_S_iiff --------------------------
	.section	.nv.info._Z7ApplyBCPfS_S_iiff,"",@"SHT_CUDA_INFO"
	.sectionflags	@""
	.align	4


	//----- nvinfo : EIATTR_CUDA_API_VERSION
	.align		4
        /*0000*/ 	.byte	0x04, 0x37
        /*0002*/ 	.short	(.L_16 - .L_15)
.L_15:
        /*0004*/ 	.word	0x00000082


	//----- nvinfo : EIATTR_KPARAM_INFO
	.align		4
.L_16:
        /*0008*/ 	.byte	0x04, 0x17
        /*000a*/ 	.short	(.L_18 - .L_17)
.L_17:
        /*000c*/ 	.word	0x00000000
        /*0010*/ 	.short	0x0006
        /*0012*/ 	.short	0x0024
        /*0014*/ 	.byte	0x00, 0xf0, 0x11, 0x00


	//----- nvinfo : EIATTR_KPARAM_INFO
	.align		4
.L_18:
        /*0018*/ 	.byte	0x04, 0x17
        /*001a*/ 	.short	(.L_20 - .L_19)
.L_19:
        /*001c*/ 	.word	0x00000000
        /*0020*/ 	.short	0x0005
        /*0022*/ 	.short	0x0020
        /*0024*/ 	.byte	0x00, 0xf0, 0x11, 0x00


	//----- nvinfo : EIATTR_KPARAM_INFO
	.align		4
.L_20:
        /*0028*/ 	.byte	0x04, 0x17
        /*002a*/ 	.short	(.L_22 - .L_21)
.L_21:
        /*002c*/ 	.word	0x00000000
        /*0030*/ 	.short	0x0004
        /*0032*/ 	.short	0x001c
        /*0034*/ 	.byte	0x00, 0xf0, 0x11, 0x00


	//----- nvinfo : EIATTR_KPARAM_INFO
	.align		4
.L_22:
        /*0038*/ 	.byte	0x04, 0x17
        /*003a*/ 	.short	(.L_24 - .L_23)
.L_23:
        /*003c*/ 	.word	0x00000000
        /*0040*/ 	.short	0x0003
        /*0042*/ 	.short	0x0018
        /*0044*/ 	.byte	0x00, 0xf0, 0x11, 0x00


	//----- nvinfo : EIATTR_KPARAM_INFO
	.align		4
.L_24:
        /*0048*/ 	.byte	0x04, 0x17
        /*004a*/ 	.short	(.L_26 - .L_25)
.L_25:
        /*004c*/ 	.word	0x00000000
        /*0050*/ 	.short	0x0002
        /*0052*/ 	.short	0x0010
        /*0054*/ 	.byte	0x00, 0xf5, 0x21, 0x00


	//----- nvinfo : EIATTR_KPARAM_INFO
	.align		4
.L_26:
        /*0058*/ 	.byte	0x04, 0x17
        /*005a*/ 	.short	(.L_28 - .L_27)
.L_27:
        /*005c*/ 	.word	0x00000000
        /*0060*/ 	.short	0x0001
        /*0062*/ 	.short	0x0008
        /*0064*/ 	.byte	0x00, 0xf5, 0x21, 0x00


	//----- nvinfo : EIATTR_KPARAM_INFO
	.align		4
.L_28:
        /*0068*/ 	.byte	0x04, 0x17
        /*006a*/ 	.short	(.L_30 - .L_29)
.L_29:
        /*006c*/ 	.word	0x00000000
        /*0070*/ 	.short	0x0000
        /*0072*/ 	.short	0x0000
        /*0074*/ 	.byte	0x00, 0xf5, 0x21, 0x00


	//----- nvinfo : EIATTR_SPARSE_MMA_MASK
	.align		4
.L_30:
        /*0078*/ 	.byte	0x03, 0x50
        /*007a*/ 	.short	0x0000


	//----- nvinfo : EIATTR_MAXREG_COUNT
	.align		4
        /*007c*/ 	.byte	0x03, 0x1b
        /*007e*/ 	.short	0x00ff


	//----- nvinfo : EIATTR_MERCURY_ISA_VERSION
	.align		4
        /*0080*/ 	.byte	0x03, 0x5f
        /*0082*/ 	.short	0x0101


	//----- nvinfo : EIATTR_VRC_CTA_INIT_COUNT
	.align		4
        /*0084*/ 	.byte	0x02, 0x4a
	.zero		1
	.zero		1


	//----- nvinfo : EIATTR_EXIT_INSTR_OFFSETS
	.align		4
        /*0088*/ 	.byte	0x04, 0x1c
        /*008a*/ 	.short	(.L_32 - .L_31)


	//   ....[0]....
.L_31:
        /*008c*/ 	.word	0x00000cc0


	//   ....[1]....
        /*0090*/ 	.word	0x00000e60


	//----- nvinfo : EIATTR_CRS_STACK_SIZE
	.align		4
.L_32:
        /*0094*/ 	.byte	0x04, 0x1e
        /*0096*/ 	.short	(.L_34 - .L_33)
.L_33:
        /*0098*/ 	.word	0x00000000


	//----- nvinfo : EIATTR_CBANK_PARAM_SIZE
	.align		4
.L_34:
        /*009c*/ 	.byte	0x03, 0x19
        /*009e*/ 	.short	0x0028


	//----- nvinfo : EIATTR_PARAM_CBANK
	.align		4
        /*00a0*/ 	.byte	0x04, 0x0a
        /*00a2*/ 	.short	(.L_36 - .L_35)
	.align		4
.L_35:
        /*00a4*/ 	.word	index@(.nv.constant0._Z7ApplyBCPfS_S_iiff)
        /*00a8*/ 	.short	0x0380
        /*00aa*/ 	.short	0x0028


	//----- nvinfo : EIATTR_SW_WAR
	.align		4
.L_36:
        /*00ac*/ 	.byte	0x04, 0x36
        /*00ae*/ 	.short	(.L_38 - .L_37)
.L_37:
        /*00b0*/ 	.word	0x00000008
.L_38:


//--------------------- .nv.info._Z6UpdatePfS_S_S_iiiiif --------------------------
	.section	.nv.info._Z6UpdatePfS_S_S_iiiiif,"",@"SHT_CUDA_INFO"
	.sectionflags	@""
	.align	4


	//----- nvinfo : EIATTR_CUDA_API_VERSION
	.align		4
        /*0000*/ 	.byte	0x04, 0x37
        /*0002*/ 	.short	(.L_40 - .L_39)
.L_39:
        /*0004*/ 	.word	0x00000082


	//----- nvinfo : EIATTR_KPARAM_INFO
	.align		4
.L_40:
        /*0008*/ 	.byte	0x04, 0x17
        /*000a*/ 	.short	(.L_42 - .L_41)
.L_41:
        /*000c*/ 	.word	0x00000000
        /*0010*/ 	.short	0x0009
        /*0012*/ 	.short	0x0034
        /*0014*/ 	.byte	0x00, 0xf0, 0x11, 0x00


	//----- nvinfo : EIATTR_KPARAM_INFO
	.align		4
.L_42:
        /*0018*/ 	.byte	0x04, 0x17
        /*001a*/ 	.short	(.L_44 - .L_43)
.L_43:
        /*001c*/ 	.word	0x00000000
        /*0020*/ 	.short	0x0008
        /*0022*/ 	.short	0x0030
        /*0024*/ 	.byte	0x00, 0xf0, 0x11, 0x00


	//----- nvinfo : EIATTR_KPARAM_INFO
	.align		4
.L_44:
        /*0028*/ 	.byte	0x04, 0x17
        /*002a*/ 	.short	(.L_46 - .L_45)
.L_45:
        /*002c*/ 	.word	0x00000000
        /*0030*/ 	.short	0x0007
        /*0032*/ 	.short	0x002c
        /*0034*/ 	.byte	0x00, 0xf0, 0x11, 0x00


	//----- nvinfo : EIATTR_KPARAM_INFO
	.align		4
.L_46:
        /*0038*/ 	.byte	0x04, 0x17
        /*003a*/ 	.short	(.L_48 - .L_47)
.L_47:
        /*003c*/ 	.word	0x00000000
        /*0040*/ 	.short	0x0006
        /*0042*/ 	.short	0x0028
        /*0044*/ 	.byte	0x00, 0xf0, 0x11, 0x00


	//----- nvinfo : EIATTR_KPARAM_INFO
	.align		4
.L_48:
        /*0048*/ 	.byte	0x04, 0x17
        /*004a*/ 	.short	(.L_50 - .L_49)
.L_49:
        /*004c*/ 	.word	0x00000000
        /*0050*/ 	.short	0x0005
        /*0052*/ 	.short	0x0024
        /*0054*/ 	.byte	0x00, 0xf0, 0x11, 0x00


	//----- nvinfo : EIATTR_KPARAM_INFO
	.align		4
.L_50:
        /*0058*/ 	.byte	0x04, 0x17
        /*005a*/ 	.short	(.L_52 - .L_51)
.L_51:
        /*005c*/ 	.word	0x00000000
        /*0060*/ 	.short	0x0004
        /*0062*/ 	.short	0x0020
        /*0064*/ 	.byte	0x00, 0xf0, 0x11, 0x00


	//----- nvinfo : EIATTR_KPARAM_INFO
	.align		4
.L_52:
        /*0068*/ 	.byte	0x04, 0x17
        /*006a*/ 	.short	(.L_54 - .L_53)
.L_53:
        /*006c*/ 	.word	0x00000000
        /*0070*/ 	.short	0x0003
        /*0072*/ 	.short	0x0018
        /*0074*/ 	.byte	0x00, 0xf5, 0x21, 0x00


	//----- nvinfo : EIATTR_KPARAM_INFO
	.align		4
.L_54:
        /*0078*/ 	.byte	0x04, 0x17
        /*007a*/ 	.short	(.L_56 - .L_55)
.L_55:
        /*007c*/ 	.word	0x00000000
        /*0080*/ 	.short	0x0002
        /*0082*/ 	.short	0x0010
        /*0084*/ 	.byte	0x00, 0xf5, 0x21, 0x00


	//----- nvinfo : EIATTR_KPARAM_INFO
	.align		4
.L_56:
        /*0088*/ 	.byte	0x04, 0x17
        /*008a*/ 	.short	(.L_58 - .L_57)
.L_57:
        /*008c*/ 	.word	0x00000000
        /*0090*/ 	.short	0x0001
        /*0092*/ 	.short	0x0008
        /*0094*/ 	.byte	0x00, 0xf5, 0x21, 0x00


	//----- nvinfo : EIATTR_KPARAM_INFO
	.align		4
.L_58:
        /*0098*/ 	.byte	0x04, 0x17
        /*009a*/ 	.short	(.L_60 - .L_59)
.L_59:
        /*009c*/ 	.word	0x00000000
        /*00a0*/ 	.short	0x0000
        /*00a2*/ 	.short	0x0000
        /*00a4*/ 	.byte	0x00, 0xf5, 0x21, 0x00


	//----- nvinfo : EIATTR_SPARSE_MMA_MASK
	.align		4
.L_60:
        /*00a8*/ 	.byte	0x03, 0x50
        /*00aa*/ 	.short	0x0000


	//----- nvinfo : EIATTR_MAXREG_COUNT
	.align		4
        /*00ac*/ 	.byte	0x03, 0x1b
        /*00ae*/ 	.short	0x00ff


	//----- nvinfo : EIATTR_MERCURY_ISA_VERSION
	.align		4
        /*00b0*/ 	.byte	0x03, 0x5f
        /*00b2*/ 	.short	0x0101


	//----- nvinfo : EIATTR_VRC_CTA_INIT_COUNT
	.align		4
        /*00b4*/ 	.byte	0x02, 0x4a
	.zero		1
	.zero		1


	//----- nvinfo : EIATTR_EXIT_INSTR_OFFSETS
	.align		4
        /*00b8*/ 	.byte	0x04, 0x1c
        /*00ba*/ 	.short	(.L_62 - .L_61)


	//   ....[0]....
.L_61:
        /*00bc*/ 	.word	0x000004e0


	//   ....[1]....
        /*00c0*/ 	.word	0x00000cf0


	//----- nvinfo : EIATTR_CRS_STACK_SIZE
	.align		4
.L_62:
        /*00c4*/ 	.byte	0x04, 0x1e
        /*00c6*/ 	.short	(.L_64 - .L_63)
.L_63:
        /*00c8*/ 	.word	0x00000000


	//----- nvinfo : EIATTR_CBANK_PARAM_SIZE
	.align		4
.L_64:
        /*00cc*/ 	.byte	0x03, 0x19
        /*00ce*/ 	.short	0x0038


	//----- nvinfo : EIATTR_PARAM_CBANK
	.align		4
        /*00d0*/ 	.byte	0x04, 0x0a
        /*00d2*/ 	.short	(.L_66 - .L_65)
	.align		4
.L_65:
        /*00d4*/ 	.word	index@(.nv.constant0._Z6UpdatePfS_S_S_iiiiif)
        /*00d8*/ 	.short	0x0380
        /*00da*/ 	.short	0x0038


	//----- nvinfo : EIATTR_SW_WAR
	.align		4
.L_66:
        /*00dc*/ 	.byte	0x04, 0x36
        /*00de*/ 	.short	(.L_68 - .L_67)
.L_67:
        /*00e0*/ 	.word	0x00000008
.L_68:


//--------------------- .nv.callgraph             --------------------------
	.section	.nv.callgraph,"",@"SHT_CUDA_CALLGRAPH"
	.align	4
	.sectionentsize	8
	.align		4
        /*0000*/ 	.word	0x00000000
	.align		4
        /*0004*/ 	.word	0xffffffff
	.align		4
        /*0008*/ 	.word	0x00000000
	.align		4
        /*000c*/ 	.word	0xfffffffe
	.align		4
        /*0010*/ 	.word	0x00000000
	.align		4
        /*0014*/ 	.word	0xfffffffd
	.align		4
        /*0018*/ 	.word	0x00000000
	.align		4
        /*001c*/ 	.word	0xfffffffc


//--------------------- .nv.constant4             --------------------------
	.section	.nv.constant4,"a",@progbits
	.align	8
	.align		8
.nv.constant4:
        /*0000*/ 	.dword	__cudart_i2opi_f


//--------------------- .text._Z7ApplyBCPfS_S_iiff --------------------------
	.section	.text._Z7ApplyBCPfS_S_iiff,"ax",@progbits
	.align	128
        .global         _Z7ApplyBCPfS_S_iiff
        .type           _Z7ApplyBCPfS_S_iiff,@function
        .size           _Z7ApplyBCPfS_S_iiff,(.L_x_24 - _Z7ApplyBCPfS_S_iiff)
        .other          _Z7ApplyBCPfS_S_iiff,@"STO_CUDA_ENTRY STV_DEFAULT"
_Z7ApplyBCPfS_S_iiff:
.text._Z7ApplyBCPfS_S_iiff:
[----:B------:R-:W-:Y:S08]  /*0000*/  LDC R1, c[0x0][0x37c] ;  /* 0x0000df00ff017b82 */ /* 0x000ff00000000800 */
[----:B------:R-:W0:Y:S01]  /*0010*/  LDC R5, c[0x0][0x398] ;  /* 0x0000e600ff057b82 */ /* 0x000e220000000800 */
[----:B------:R-:W1:Y:S01]  /*0020*/  S2R R4, SR_CTAID.X ;  /* 0x0000000000047919 */ /* 0x000e620000002500 */
[----:B------:R-:W1:Y:S01]  /*0030*/  LDCU UR4, c[0x0][0x360] ;  /* 0x00006c00ff0477ac */ /* 0x000e620008000800 */
[----:B------:R-:W1:Y:S05]  /*0040*/  S2R R7, SR_TID.X ;  /* 0x0000000000077919 */ /* 0x000e6a0000002100 */
[----:B------:R-:W2:Y:S01]  /*0050*/  LDC.64 R8, c[0x0][0x3a0] ;  /* 0x0000e800ff087b82 */ /* 0x000ea20000000a00 */
[----:B0-----:R-:W-:-:S04]  /*0060*/  IABS R11, R5 ;  /* 0x00000005000b7213 */ /* 0x001fc80000000000 */
[----:B------:R-:W0:Y:S01]  /*0070*/  I2F.RP R0, R11 ;  /* 0x0000000b00007306 */ /* 0x000e220000209400 */
[----:B--2---:R-:W-:Y:S01]  /*0080*/  FMUL R8, R8, 299792448 ;  /* 0x4d8ef3c208087820 */ /* 0x004fe20000400000 */
[----:B-1----:R-:W-:-:S06]  /*0090*/  IMAD R4, R4, UR4, R7 ;  /* 0x0000000404047c24 */ /* 0x002fcc000f8e0207 */
[----:B0-----:R-:W0:Y:S02]  /*00a0*/  MUFU.RCP R0, R0 ;  /* 0x0000000000007308 */ /* 0x001e240000001000 */
[----:B0-----:R-:W-:Y:S02]  /*00b0*/  IADD3 R2, PT, PT, R0, 0xffffffe, RZ ;  /* 0x0ffffffe00027810 */ /* 0x001fe40007ffe0ff */
[----:B------:R-:W-:-:S04]  /*00c0*/  IABS R0, R4 ;  /* 0x0000000400007213 */ /* 0x000fc80000000000 */
[----:B------:R0:W1:Y:S02]  /*00d0*/  F2I.FTZ.U32.TRUNC.NTZ R3, R2 ;  /* 0x0000000200037305 */ /* 0x000064000021f000 */
[----:B0-----:R-:W-:Y:S01]  /*00e0*/  HFMA2 R2, -RZ, RZ, 0, 0 ;  /* 0x00000000ff027431 */ /* 0x001fe200000001ff */
[----:B-1----:R-:W-:-:S05]  /*00f0*/  IADD3 R6, PT, PT, RZ, -R3, RZ ;  /* 0x80000003ff067210 */ /* 0x002fca0007ffe0ff */
[----:B------:R-:W-:-:S04]  /*0100*/  IMAD R7, R6, R11, RZ ;  /* 0x0000000b06077224 */ /* 0x000fc800078e02ff */
[----:B------:R-:W-:-:S04]  /*0110*/  IMAD.HI.U32 R3, R3, R7, R2 ;  /* 0x0000000703037227 */ /* 0x000fc800078e0002 */
[----:B------:R-:W-:Y:S02]  /*0120*/  FADD R7, R8, R9 ;  /* 0x0000000908077221 */ /* 0x000fe40000000000 */
[----:B------:R-:W-:-:S05]  /*0130*/  IMAD.HI.U32 R3, R3, R0, RZ ;  /* 0x0000000003037227 */ /* 0x000fca00078e00ff */
[----:B------:R-:W-:-:S05]  /*0140*/  IADD3 R2, PT, PT, -R3, RZ, RZ ;  /* 0x000000ff03027210 */ /* 0x000fca0007ffe1ff */
[C---:B------:R-:W-:Y:S02]  /*0150*/  IMAD R0, R11.reuse, R2, R0 ;  /* 0x000000020b007224 */ /* 0x040fe400078e0200 */
[----:B------:R-:W0:Y:S03]  /*0160*/  MUFU.RCP R2, R7 ;  /* 0x0000000700027308 */ /* 0x000e260000001000 */
[----:B------:R-:W-:-:S13]  /*0170*/  ISETP.GT.U32.AND P1, PT, R11, R0, PT ;  /* 0x000000000b00720c */ /* 0x000fda0003f24070 */
[-C--:B------:R-:W-:Y:S02]  /*0180*/  @!P1 IADD3 R0, PT, PT, R0, -R11.reuse, RZ ;  /* 0x8000000b00009210 */ /* 0x080fe40007ffe0ff */
[----:B------:R-:W-:Y:S02]  /*0190*/  @!P1 IADD3 R3, PT, PT, R3, 0x1, RZ ;  /* 0x0000000103039810 */ /* 0x000fe40007ffe0ff */
[----:B------:R-:W-:Y:S01]  /*01a0*/  ISETP.GE.U32.AND P0, PT, R0, R11, PT ;  /* 0x0000000b0000720c */ /* 0x000fe20003f06070 */
[----:B0-----:R-:W-:Y:S01]  /*01b0*/  FFMA R11, -R7, R2, 1 ;  /* 0x3f800000070b7423 */ /* 0x001fe20000000102 */
[----:B------:R-:W-:Y:S02]  /*01c0*/  LOP3.LUT R0, R4, R5, RZ, 0x3c, !PT ;  /* 0x0000000504007212 */ /* 0x000fe400078e3cff */
[----:B------:R-:W-:Y:S01]  /*01d0*/  ISETP.NE.AND P1, PT, R5, RZ, PT ;  /* 0x000000ff0500720c */ /* 0x000fe20003f25270 */
[----:B------:R-:W-:Y:S01]  /*01e0*/  FFMA R11, R2, R11, R2 ;  /* 0x0000000b020b7223 */ /* 0x000fe20000000002 */
[----:B------:R-:W-:Y:S01]  /*01f0*/  ISETP.GE.AND P2, PT, R0, RZ, PT ;  /* 0x000000ff0000720c */ /* 0x000fe20003f46270 */
[----:B------:R-:W-:-:S04]  /*0200*/  FADD R2, R8, -R9 ;  /* 0x8000000908027221 */ /* 0x000fc80000000000 */
[----:B------:R-:W-:Y:S02]  /*0210*/  FFMA R0, R2, R11, RZ ;  /* 0x0000000b02007223 */ /* 0x000fe400000000ff */
[----:B------:R-:W-:Y:S01]  /*0220*/  @P0 IADD3 R3, PT, PT, R3, 0x1, RZ ;  /* 0x0000000103030810 */ /* 0x000fe20007ffe0ff */
[----:B------:R-:W0:Y:S01]  /*0230*/  FCHK P0, R2, R7 ;  /* 0x0000000702007302 */ /* 0x000e220000000000 */
[----:B------:R-:W-:-:S04]  /*0240*/  FFMA R6, -R7, R0, R2 ;  /* 0x0000000007067223 */ /* 0x000fc80000000102 */
[----:B------:R-:W-:Y:S01]  /*0250*/  @!P2 IADD3 R3, PT, PT, -R3, RZ, RZ ;  /* 0x000000ff0303a210 */ /* 0x000fe20007ffe1ff */
[----:B------:R-:W-:Y:S01]  /*0260*/  FFMA R0, R11, R6, R0 ;  /* 0x000000060b007223 */ /* 0x000fe20000000000 */
[----:B------:R-:W-:-:S05]  /*0270*/  @!P1 LOP3.LUT R3, RZ, R5, RZ, 0x33, !PT ;  /* 0x00000005ff039212 */ /* 0x000fca00078e33ff */
[----:B------:R-:W-:-:S04]  /*0280*/  IMAD.MOV R9, RZ, RZ, -R3 ;  /* 0x000000ffff097224 */ /* 0x000fc800078e0a03 */
[----:B------:R-:W-:Y:S01]  /*0290*/  IMAD R5, R5, R9, R4 ;  /* 0x0000000905057224 */ /* 0x000fe200078e0204 */
[----:B0-----:R-:W-:Y:S06]  /*02a0*/  @!P0 BRA `(.L_x_0) ;  /* 0x0000000000108947 */ /* 0x001fec0003800000 */
[----:B------:R-:W-:Y:S02]  /*02b0*/  MOV R6, R2 ;  /* 0x0000000200067202 */ /* 0x000fe40000000f00 */
[----:B------:R-:W-:-:S07]  /*02c0*/  MOV R10, 0x2e0 ;  /* 0x000002e0000a7802 */ /* 0x000fce0000000f00 */
[----:B------:R-:W-:Y:S05]  /*02d0*/  CALL.REL.NOINC `($__internal_0_$__cuda_sm3x_div_rn_noftz_f32_slowpath) ;  /* 0x0000000800e47944 */ /* 0x000fea0003c00000 */
[----:B------:R-:W-:-:S07]  /*02e0*/  MOV R0, R4 ;  /* 0x0000000400007202 */ /* 0x000fce0000000f00 */
.L_x_0:
[----:B------:R-:W0:Y:S01]  /*02f0*/  LDC R6, c[0x0][0x3a4] ;  /* 0x0000e900ff067b82 */ /* 0x000e220000000800 */
[----:B------:R-:W1:Y:S02]  /*0300*/  MUFU.RCP R2, R7 ;  /* 0x0000000700027308 */ /* 0x000e640000001000 */
[----:B-1----:R-:W-:-:S04]  /*0310*/  FFMA R9, -R7, R2, 1 ;  /* 0x3f80000007097423 */ /* 0x002fc80000000102 */
[----:B------:R-:W-:Y:S01]  /*0320*/  FFMA R2, R2, R9, R2 ;  /* 0x0000000902027223 */ /* 0x000fe20000000002 */
[----:B0-----:R-:W-:-:S04]  /*0330*/  FADD R6, R6, R6 ;  /* 0x0000000606067221 */ /* 0x001fc80000000000 */
[----:B------:R-:W0:Y:S01]  /*0340*/  FCHK P0, R6, R7 ;  /* 0x0000000706007302 */ /* 0x000e220000000000 */
[----:B------:R-:W-:-:S04]  /*0350*/  FFMA R9, R2, R6, RZ ;  /* 0x0000000602097223 */ /* 0x000fc800000000ff */
[----:B------:R-:W-:-:S04]  /*0360*/  FFMA R4, -R7, R9, R6 ;  /* 0x0000000907047223 */ /* 0x000fc80000000106 */
[----:B------:R-:W-:Y:S01]  /*0370*/  FFMA R2, R2, R4, R9 ;  /* 0x0000000402027223 */ /* 0x000fe20000000009 */
[----:B0-----:R-:W-:Y:S06]  /*0380*/  @!P0 BRA `(.L_x_1) ;  /* 0x00000000000c8947 */ /* 0x001fec0003800000 */
[----:B------:R-:W-:-:S07]  /*0390*/  MOV R10, 0x3b0 ;  /* 0x000003b0000a7802 */ /* 0x000fce0000000f00 */
[----:B------:R-:W-:Y:S05]  /*03a0*/  CALL.REL.NOINC `($__internal_0_$__cuda_sm3x_div_rn_noftz_f32_slowpath) ;  /* 0x0000000800b07944 */ /* 0x000fea0003c00000 */
[----:B------:R-:W-:-:S07]  /*03b0*/  MOV R2, R4 ;  /* 0x0000000400027202 */ /* 0x000fce0000000f00 */
.L_x_1:
[----:B------:R-:W-:Y:S01]  /*03c0*/  FMUL R7, R7, R6 ;  /* 0x0000000607077220 */ /* 0x000fe20000400000 */
[----:B------:R-:W-:-:S03]  /*03d0*/  FMUL R6, R8, R8 ;  /* 0x0000000808067220 */ /* 0x000fc60000400000 */
[----:B------:R-:W0:Y:S08]  /*03e0*/  MUFU.RCP R4, R7 ;  /* 0x0000000700047308 */ /* 0x000e300000001000 */
[----:B------:R-:W1:Y:S01]  /*03f0*/  FCHK P0, R6, R7 ;  /* 0x0000000706007302 */ /* 0x000e620000000000 */
[----:B0-----:R-:W-:-:S04]  /*0400*/  FFMA R9, -R7, R4, 1 ;  /* 0x3f80000007097423 */ /* 0x001fc80000000104 */
[----:B------:R-:W-:-:S04]  /*0410*/  FFMA R9, R4, R9, R4 ;  /* 0x0000000904097223 */ /* 0x000fc80000000004 */
[----:B------:R-:W-:-:S04]  /*0420*/  FFMA R4, R6, R9, RZ ;  /* 0x0000000906047223 */ /* 0x000fc800000000ff */
[----:B------:R-:W-:-:S04]  /*0430*/  FFMA R8, -R7, R4, R6 ;  /* 0x0000000407087223 */ /* 0x000fc80000000106 */
[----:B------:R-:W-:Y:S01]  /*0440*/  FFMA R4, R9, R8, R4 ;  /* 0x0000000809047223 */ /* 0x000fe20000000004 */
[----:B-1----:R-:W-:Y:S06]  /*0450*/  @!P0 BRA `(.L_x_2) ;  /* 0x0000000000088947 */ /* 0x002fec0003800000 */
[----:B------:R-:W-:-:S07]  /*0460*/  MOV R10, 0x480 ;  /* 0x00000480000a7802 */ /* 0x000fce0000000f00 */
[----:B------:R-:W-:Y:S05]  /*0470*/  CALL.REL.NOINC `($__internal_0_$__cuda_sm3x_div_rn_noftz_f32_slowpath) ;  /* 0x00000008007c7944 */ /* 0x000fea0003c00000 */
.L_x_2:
[----:B------:R-:W0:Y:S01]  /*0480*/  LDC.64 R8, c[0x0][0x398] ;  /* 0x0000e600ff087b82 */ /* 0x000e220000000a00 */
[----:B------:R-:W-:Y:S01]  /*0490*/  ISETP.GE.AND P0, PT, R3, 0x1, PT ;  /* 0x000000010300780c */ /* 0x000fe20003f06270 */
[----:B------:R-:W1:Y:S01]  /*04a0*/  LDCU.64 UR4, c[0x0][0x358] ;  /* 0x00006b00ff0477ac */ /* 0x000e620008000a00 */
[----:B------:R-:W-:Y:S01]  /*04b0*/  SHF.R.S32.HI R7, RZ, 0x1f, R3 ;  /* 0x0000001fff077819 */ /* 0x000fe20000011403 */
[----:B------:R-:W-:Y:S01]  /*04c0*/  BSSY.RECONVERGENT B0, `(.L_x_3) ;  /* 0x0000030000007945 */ /* 0x000fe20003800200 */
[----:B------:R-:W-:-:S03]  /*04d0*/  ISETP.NE.OR P1, PT, R5, RZ, !P0 ;  /* 0x000000ff0500720c */ /* 0x000fc60004725670 */
[----:B------:R-:W2:Y:S01]  /*04e0*/  LDC.64 R10, c[0x0][0x390] ;  /* 0x0000e400ff0a7b82 */ /* 0x000ea20000000a00 */
[----:B0-----:R-:W-:Y:S01]  /*04f0*/  IADD3 R22, PT, PT, R9, -0x1, RZ ;  /* 0xffffffff09167810 */ /* 0x001fe20007ffe0ff */
[----:B------:R-:W-:-:S03]  /*0500*/  IMAD R6, R5, R8, RZ ;  /* 0x0000000805067224 */ /* 0x000fc600078e02ff */
[C---:B------:R-:W-:Y:S01]  /*0510*/  ISETP.GE.OR P1, PT, R3.reuse, R22, P1 ;  /* 0x000000160300720c */ /* 0x040fe20000f26670 */
[C---:B------:R-:W-:Y:S01]  /*0520*/  IMAD.IADD R9, R3.reuse, 0x1, R6 ;  /* 0x0000000103097824 */ /* 0x040fe200078e0206 */
[----:B------:R-:W-:-:S04]  /*0530*/  IADD3 R24, P2, PT, R3, R6, RZ ;  /* 0x0000000603187210 */ /* 0x000fc80007f5e0ff */
[----:B------:R-:W-:Y:S02]  /*0540*/  LEA.HI.X.SX32 R13, R6, R7, 0x1, P2 ;  /* 0x00000007060d7211 */ /* 0x000fe400010f0eff */
[C---:B------:R-:W-:Y:S02]  /*0550*/  SHF.L.U32 R7, R24.reuse, 0x2, RZ ;  /* 0x0000000218077819 */ /* 0x040fe400000006ff */
[----:B------:R-:W-:Y:S02]  /*0560*/  SHF.L.U64.HI R24, R24, 0x2, R13 ;  /* 0x0000000218187819 */ /* 0x000fe4000001020d */
[----:B--2---:R-:W-:-:S04]  /*0570*/  IADD3 R10, P2, PT, R7, R10, RZ ;  /* 0x0000000a070a7210 */ /* 0x004fc80007f5e0ff */
[----:B------:R-:W-:Y:S01]  /*0580*/  IADD3.X R11, PT, PT, R24, R11, RZ, P2, !PT ;  /* 0x0000000b180b7210 */ /* 0x000fe200017fe4ff */
[----:B-1----:R-:W-:Y:S08]  /*0590*/  @P1 BRA `(.L_x_4) ;  /* 0x0000000000881947 */ /* 0x002ff00003800000 */
[----:B------:R-:W0:Y:S01]  /*05a0*/  LDC.64 R12, c[0x0][0x390] ;  /* 0x0000e400ff0c7b82 */ /* 0x000e220000000a00 */
[C---:B------:R-:W-:Y:S02]  /*05b0*/  IADD3 R21, PT, PT, R9.reuse, 0x1, RZ ;  /* 0x0000000109157810 */ /* 0x040fe40007ffe0ff */
[----:B------:R-:W-:-:S05]  /*05c0*/  IADD3 R23, PT, PT, R9, R8, RZ ;  /* 0x0000000809177210 */ /* 0x000fca0007ffe0ff */
[----:B------:R-:W1:Y:S08]  /*05d0*/  LDC.64 R14, c[0x0][0x380] ;  /* 0x0000e000ff0e7b82 */ /* 0x000e700000000a00 */
[----:B------:R-:W2:Y:S01]  /*05e0*/  LDC.64 R16, c[0x0][0x388] ;  /* 0x0000e200ff107b82 */ /* 0x000ea20000000a00 */
[----:B0-----:R-:W-:-:S04]  /*05f0*/  IMAD.WIDE.U32 R28, R9, 0x4, R12 ;  /* 0x00000004091c7825 */ /* 0x001fc800078e000c */
[----:B------:R-:W-:Y:S01]  /*0600*/  IMAD.WIDE.U32 R20, R21, 0x4, R12 ;  /* 0x0000000415147825 */ /* 0x000fe200078e000c */
[----:B------:R-:W3:Y:S03]  /*0610*/  LDG.E R25, desc[UR4][R28.64] ;  /* 0x000000041c197981 */ /* 0x000ee6000c1e1900 */
[--C-:B-1----:R-:W-:Y:S02]  /*0620*/  IMAD.WIDE R18, R23, 0x4, R14.reuse ;  /* 0x0000000417127825 */ /* 0x102fe400078e020e */
[----:B------:R-:W4:Y:S02]  /*0630*/  LDG.E R20, desc[UR4][R20.64] ;  /* 0x0000000414147981 */ /* 0x000f24000c1e1900 */
[----:B------:R-:W-:Y:S02]  /*0640*/  IMAD.WIDE.U32 R14, R9, 0x4, R14 ;  /* 0x00000004090e7825 */ /* 0x000fe400078e000e */
[----:B------:R3:W5:Y:S02]  /*0650*/  LDG.E R19, desc[UR4][R18.64] ;  /* 0x0000000412137981 */ /* 0x000764000c1e1900 */
[----:B--2---:R-:W-:-:S02]  /*0660*/  IMAD.WIDE R26, R23, 0x4, R16 ;  /* 0x00000004171a7825 */ /* 0x004fc400078e0210 */
[----:B------:R-:W2:Y:S02]  /*0670*/  LDG.E R14, desc[UR4][R14.64] ;  /* 0x000000040e0e7981 */ /* 0x000ea4000c1e1900 */
[----:B------:R-:W-:Y:S02]  /*0680*/  IMAD.WIDE R12, R23, 0x4, R12 ;  /* 0x00000004170c7825 */ /* 0x000fe400078e020c */
[----:B------:R-:W5:Y:S04]  /*0690*/  LDG.E R23, desc[UR4][R10.64+-0x4] ;  /* 0xfffffc040a177981 */ /* 0x000f68000c1e1900 */
[----:B------:R-:W2:Y:S04]  /*06a0*/  LDG.E R27, desc[UR4][R26.64] ;  /* 0x000000041a1b7981 */ /* 0x000ea8000c1e1900 */
[----:B------:R-:W2:Y:S04]  /*06b0*/  LDG.E R15, desc[UR4][R12.64+0x4] ;  /* 0x000004040c0f7981 */ /* 0x000ea8000c1e1900 */
[----:B------:R-:W2:Y:S04]  /*06c0*/  LDG.E R29, desc[UR4][R12.64] ;  /* 0x000000040c1d7981 */ /* 0x000ea8000c1e1900 */
[----:B------:R-:W2:Y:S01]  /*06d0*/  LDG.E R28, desc[UR4][R12.64+-0x4] ;  /* 0xfffffc040c1c7981 */ /* 0x000ea2000c1e1900 */
[----:B------:R-:W-:-:S04]  /*06e0*/  IMAD.WIDE.U32 R16, R9, 0x4, R16 ;  /* 0x0000000409107825 */ /* 0x000fc800078e0010 */
[----:B---3--:R-:W-:-:S04]  /*06f0*/  FADD R18, R25, R25 ;  /* 0x0000001919127221 */ /* 0x008fc80000000000 */
[----:B----4-:R-:W-:-:S04]  /*0700*/  FADD R18, R20, -R18 ;  /* 0x8000001214127221 */ /* 0x010fc80000000000 */
[----:B-----5:R-:W-:Y:S01]  /*0710*/  FADD R20, R18, R23 ;  /* 0x0000001712147221 */ /* 0x020fe20000000000 */
[----:B--2---:R-:W-:-:S03]  /*0720*/  FADD R18, R27, R14 ;  /* 0x0000000e1b127221 */ /* 0x004fc60000000000 */
[----:B------:R-:W-:Y:S01]  /*0730*/  FADD R20, R20, R15 ;  /* 0x0000000f14147221 */ /* 0x000fe20000000000 */
[----:B------:R-:W-:Y:S01]  /*0740*/  FADD R21, R29, R29 ;  /* 0x0000001d1d157221 */ /* 0x000fe20000000000 */
[----:B------:R-:W-:Y:S01]  /*0750*/  FFMA R19, R18, R0, -R19 ;  /* 0x0000000012137223 */ /* 0x000fe20000000813 */
[----:B------:R-:W-:Y:S02]  /*0760*/  FADD R14, R25, R29 ;  /* 0x0000001d190e7221 */ /* 0x000fe40000000000 */
[----:B------:R-:W-:Y:S02]  /*0770*/  FADD R21, R20, -R21 ;  /* 0x8000001514157221 */ /* 0x000fe40000000000 */
[----:B------:R-:W-:Y:S02]  /*0780*/  FFMA R19, R14, R2, R19 ;  /* 0x000000020e137223 */ /* 0x000fe40000000013 */
[----:B------:R-:W-:-:S04]  /*0790*/  FADD R28, R21, R28 ;  /* 0x0000001c151c7221 */ /* 0x000fc80000000000 */
[----:B------:R-:W-:-:S05]  /*07a0*/  FFMA R19, R28, R4, R19 ;  /* 0x000000041c137223 */ /* 0x000fca0000000013 */
[----:B------:R0:W-:Y:S02]  /*07b0*/  STG.E desc[UR4][R16.64], R19 ;  /* 0x0000001310007986 */ /* 0x0001e4000c101904 */
.L_x_4:
[----:B------:R-:W-:Y:S05]  /*07c0*/  BSYNC.RECONVERGENT B0 ;  /* 0x0000000000007941 */ /* 0x000fea0003800200 */
.L_x_3:
[----:B------:R-:W-:Y:S01]  /*07d0*/  IADD3 R20, PT, PT, R8, -0x1, RZ ;  /* 0xffffffff08147810 */ /* 0x000fe20007ffe0ff */
[----:B------:R-:W-:Y:S01]  /*07e0*/  BSSY.RECONVERGENT B0, `(.L_x_5) ;  /* 0x0000023000007945 */ /* 0x000fe20003800200 */
[----:B------:R-:W-:Y:S02]  /*07f0*/  IADD3 R21, PT, PT, R3, -R8, R6 ;  /* 0x8000000803157210 */ /* 0x000fe40007ffe006 */
[----:B------:R-:W-:-:S04]  /*0800*/  ISETP.NE.OR P0, PT, R5, R20, !P0 ;  /* 0x000000140500720c */ /* 0x000fc80004705670 */
[----:B------:R-:W-:-:S13]  /*0810*/  ISETP.GE.OR P0, PT, R3, R22, P0 ;  /* 0x000000160300720c */ /* 0x000fda0000706670 */
[----:B------:R-:W-:Y:S05]  /*0820*/  @P0 BRA `(.L_x_6) ;  /* 0x0000000000780947 */ /* 0x000fea0003800000 */
[----:B------:R-:W1:Y:S01]  /*0830*/  LDC.64 R12, c[0x0][0x390] ;  /* 0x0000e400ff0c7b82 */ /* 0x000e620000000a00 */
[----:B------:R-:W2:Y:S04]  /*0840*/  LDG.E R6, desc[UR4][R10.64+0x4] ;  /* 0x000004040a067981 */ /* 0x000ea8000c1e1900 */
[----:B------:R-:W3:Y:S03]  /*0850*/  LDG.E R23, desc[UR4][R10.64+-0x4] ;  /* 0xfffffc040a177981 */ /* 0x000ee6000c1e1900 */
[----:B0-----:R-:W0:Y:S08]  /*0860*/  LDC.64 R16, c[0x0][0x388] ;  /* 0x0000e200ff107b82 */ /* 0x001e300000000a00 */
[----:B------:R-:W4:Y:S01]  /*0870*/  LDC.64 R14, c[0x0][0x380] ;  /* 0x0000e000ff0e7b82 */ /* 0x000f220000000a00 */
[----:B-1----:R-:W-:-:S06]  /*0880*/  IMAD.WIDE R18, R9, 0x4, R12 ;  /* 0x0000000409127825 */ /* 0x002fcc00078e020c */
[----:B------:R-:W5:Y:S01]  /*0890*/  LDG.E R18, desc[UR4][R18.64] ;  /* 0x0000000412127981 */ /* 0x000f62000c1e1900 */
[----:B0-----:R-:W-:-:S04]  /*08a0*/  IMAD.WIDE R16, R21, 0x4, R16 ;  /* 0x0000000415107825 */ /* 0x001fc800078e0210 */
[----:B------:R-:W-:-:S04]  /*08b0*/  IMAD.WIDE R12, R21, 0x4, R12 ;  /* 0x00000004150c7825 */ /* 0x000fc800078e020c */
[----:B------:R-:W-:Y:S01]  /*08c0*/  IMAD.WIDE R26, R8, 0x4, R16 ;  /* 0x00000004081a7825 */ /* 0x000fe200078e0210 */
[----:B------:R-:W3:Y:S03]  /*08d0*/  LDG.E R29, desc[UR4][R12.64+0x4] ;  /* 0x000004040c1d7981 */ /* 0x000ee6000c1e1900 */
[----:B----4-:R-:W-:Y:S01]  /*08e0*/  IMAD.WIDE R14, R21, 0x4, R14 ;  /* 0x00000004150e7825 */ /* 0x010fe200078e020e */
[----:B------:R-:W4:Y:S04]  /*08f0*/  LDG.E R17, desc[UR4][R16.64] ;  /* 0x0000000410117981 */ /* 0x000f28000c1e1900 */
[----:B------:R-:W4:Y:S04]  /*0900*/  LDG.E R28, desc[UR4][R26.64] ;  /* 0x000000041a1c7981 */ /* 0x000f28000c1e1900 */
[----:B------:R-:W4:Y:S04]  /*0910*/  LDG.E R25, desc[UR4][R12.64] ;  /* 0x000000040c197981 */ /* 0x000f28000c1e1900 */
[----:B------:R5:W4:Y:S04]  /*0920*/  LDG.E R15, desc[UR4][R14.64] ;  /* 0x000000040e0f7981 */ /* 0x000b28000c1e1900 */
[----:B------:R-:W4:Y:S01]  /*0930*/  LDG.E R19, desc[UR4][R12.64+-0x4] ;  /* 0xfffffc040c137981 */ /* 0x000f22000c1e1900 */
[----:B-----5:R-:W-:-:S04]  /*0940*/  FADD R14, R18, R18 ;  /* 0x00000012120e7221 */ /* 0x020fc80000000000 */
[----:B--2---:R-:W-:-:S04]  /*0950*/  FADD R6, R6, -R14 ;  /* 0x8000000e06067221 */ /* 0x004fc80000000000 */
[----:B---3--:R-:W-:-:S04]  /*0960*/  FADD R6, R6, R23 ;  /* 0x0000001706067221 */ /* 0x008fc80000000000 */
[----:B------:R-:W-:Y:S01]  /*0970*/  FADD R6, R6, R29 ;  /* 0x0000001d06067221 */ /* 0x000fe20000000000 */
[----:B----4-:R-:W-:Y:S01]  /*0980*/  FADD R28, R17, R28 ;  /* 0x0000001c111c7221 */ /* 0x010fe20000000000 */
[--C-:B------:R-:W-:Y:S01]  /*0990*/  FADD R23, R25, R25.reuse ;  /* 0x0000001919177221 */ /* 0x100fe20000000000 */
[----:B------:R-:W-:Y:S02]  /*09a0*/  FADD R18, R18, R25 ;  /* 0x0000001912127221 */ /* 0x000fe40000000000 */
[----:B------:R-:W-:Y:S01]  /*09b0*/  FFMA R15, R28, R0, -R15 ;  /* 0x000000001c0f7223 */ /* 0x000fe2000000080f */
[----:B------:R-:W-:-:S03]  /*09c0*/  FADD R6, R6, -R23 ;  /* 0x8000001706067221 */ /* 0x000fc60000000000 */
[----:B------:R-:W-:Y:S01]  /*09d0*/  FFMA R15, R18, R2, R15 ;  /* 0x00000002120f7223 */ /* 0x000fe2000000000f */
[----:B------:R-:W-:-:S04]  /*09e0*/  FADD R6, R6, R19 ;  /* 0x0000001306067221 */ /* 0x000fc80000000000 */
[----:B------:R-:W-:-:S05]  /*09f0*/  FFMA R15, R6, R4, R15 ;  /* 0x00000004060f7223 */ /* 0x000fca000000000f */
[----:B------:R1:W-:Y:S02]  /*0a00*/  STG.E desc[UR4][R26.64], R15 ;  /* 0x0000000f1a007986 */ /* 0x0003e4000c101904 */
.L_x_6:
[----:B------:R-:W-:Y:S05]  /*0a10*/  BSYNC.RECONVERGENT B0 ;  /* 0x0000000000007941 */ /* 0x000fea0003800200 */
.L_x_5:
[----:B------:R-:W2:Y:S01]  /*0a20*/  LDCU.128 UR8, c[0x0][0x380] ;  /* 0x00007000ff0877ac */ /* 0x000ea20008000c00 */
[----:B------:R-:W0:Y:S01]  /*0a30*/  LDC.64 R12, c[0x0][0x390] ;  /* 0x0000e400ff0c7b82 */ /* 0x000e220000000a00 */
[C---:B------:R-:W-:Y:S01]  /*0a40*/  ISETP.NE.AND P1, PT, R3.reuse, RZ, PT ;  /* 0x000000ff0300720c */ /* 0x040fe20003f25270 */
[----:B------:R-:W-:Y:S01]  /*0a50*/  BSSY.RECONVERGENT B0, `(.L_x_7) ;  /* 0x0000026000007945 */ /* 0x000fe20003800200 */
[----:B------:R-:W-:Y:S02]  /*0a60*/  ISETP.NE.AND P0, PT, R3, R22, PT ;  /* 0x000000160300720c */ /* 0x000fe40003f05270 */
[C---:B------:R-:W-:Y:S02]  /*0a70*/  ISETP.LT.OR P1, PT, R5.reuse, 0x1, P1 ;  /* 0x000000010500780c */ /* 0x040fe40000f21670 */
[C---:B------:R-:W-:Y:S02]  /*0a80*/  ISETP.LT.OR P0, PT, R5.reuse, 0x1, P0 ;  /* 0x000000010500780c */ /* 0x040fe40000701670 */
[----:B------:R-:W-:-:S02]  /*0a90*/  ISETP.GE.OR P1, PT, R5, R20, P1 ;  /* 0x000000140500720c */ /* 0x000fc40000f26670 */
[----:B------:R-:W-:Y:S02]  /*0aa0*/  ISETP.GE.OR P0, PT, R5, R20, P0 ;  /* 0x000000140500720c */ /* 0x000fe40000706670 */
[C---:B--2---:R-:W-:Y:S02]  /*0ab0*/  IADD3 R6, P2, PT, R7.reuse, UR10, RZ ;  /* 0x0000000a07067c10 */ /* 0x044fe4000ff5e0ff */
[----:B------:R-:W-:Y:S02]  /*0ac0*/  IADD3 R14, P3, PT, R7, UR8, RZ ;  /* 0x00000008070e7c10 */ /* 0x000fe4000ff7e0ff */
[C---:B------:R-:W-:Y:S02]  /*0ad0*/  IADD3.X R7, PT, PT, R24.reuse, UR11, RZ, P2, !PT ;  /* 0x0000000b18077c10 */ /* 0x040fe400097fe4ff */
[----:B-1----:R-:W-:Y:S01]  /*0ae0*/  IADD3.X R15, PT, PT, R24, UR9, RZ, P3, !PT ;  /* 0x00000009180f7c10 */ /* 0x002fe20009ffe4ff */
[----:B0-----:R-:W-:Y:S02]  /*0af0*/  IMAD.WIDE R16, R21, 0x4, R12 ;  /* 0x0000000415107825 */ /* 0x001fe400078e020c */
[----:B------:R-:W-:Y:S06]  /*0b00*/  @P1 BRA `(.L_x_8) ;  /* 0x0000000000681947 */ /* 0x000fec0003800000 */
[C---:B------:R-:W-:Y:S01]  /*0b10*/  IMAD.WIDE R28, R9.reuse, 0x4, R12 ;  /* 0x00000004091c7825 */ /* 0x040fe200078e020c */
[----:B------:R-:W0:Y:S01]  /*0b20*/  LDC.64 R20, c[0x0][0x388] ;  /* 0x0000e200ff147b82 */ /* 0x000e220000000a00 */
[----:B------:R-:W2:Y:S02]  /*0b30*/  LDG.E R5, desc[UR4][R16.64] ;  /* 0x0000000410057981 */ /* 0x000ea4000c1e1900 */
[----:B------:R-:W-:Y:S02]  /*0b40*/  IMAD.WIDE R18, R8, 0x4, R28 ;  /* 0x0000000408127825 */ /* 0x000fe400078e021c */
[----:B------:R-:W3:Y:S04]  /*0b50*/  LDG.E R3, desc[UR4][R28.64] ;  /* 0x000000041c037981 */ /* 0x000ee8000c1e1900 */
[----:B------:R-:W4:Y:S04]  /*0b60*/  LDG.E R22, desc[UR4][R18.64] ;  /* 0x0000000412167981 */ /* 0x000f28000c1e1900 */
[----:B------:R-:W5:Y:S04]  /*0b70*/  LDG.E R25, desc[UR4][R6.64+0x4] ;  /* 0x0000040406197981 */ /* 0x000f68000c1e1900 */
[----:B------:R-:W5:Y:S04]  /*0b80*/  LDG.E R24, desc[UR4][R10.64+0x4] ;  /* 0x000004040a187981 */ /* 0x000f68000c1e1900 */
[----:B------:R-:W5:Y:S01]  /*0b90*/  LDG.E R18, desc[UR4][R18.64+0x4] ;  /* 0x0000040412127981 */ /* 0x000f62000c1e1900 */
[----:B0-----:R-:W-:-:S03]  /*0ba0*/  IMAD.WIDE R20, R9, 0x4, R20 ;  /* 0x0000000409147825 */ /* 0x001fc600078e0214 */
[----:B------:R-:W5:Y:S04]  /*0bb0*/  LDG.E R23, desc[UR4][R14.64+0x4] ;  /* 0x000004040e177981 */ /* 0x000f68000c1e1900 */
[----:B------:R-:W5:Y:S01]  /*0bc0*/  LDG.E R26, desc[UR4][R20.64] ;  /* 0x00000004141a7981 */ /* 0x000f62000c1e1900 */
[----:B---3--:R-:W-:-:S04]  /*0bd0*/  FADD R27, R3, R3 ;  /* 0x00000003031b7221 */ /* 0x008fc80000000000 */
[----:B----4-:R-:W-:Y:S02]  /*0be0*/  FADD R28, R22, -R27 ;  /* 0x8000001b161c7221 */ /* 0x010fe40000000000 */
[----:B------:R-:W3:Y:S02]  /*0bf0*/  LDG.E R22, desc[UR4][R16.64+0x4] ;  /* 0x0000040410167981 */ /* 0x000ee4000c1e1900 */
[----:B--2---:R-:W-:-:S04]  /*0c00*/  FADD R5, R28, R5 ;  /* 0x000000051c057221 */ /* 0x004fc80000000000 */
[----:B-----5:R-:W-:Y:S01]  /*0c10*/  FADD R5, R5, R18 ;  /* 0x0000001205057221 */ /* 0x020fe20000000000 */
[--C-:B------:R-:W-:Y:S01]  /*0c20*/  FADD R18, R24, R24.reuse ;  /* 0x0000001818127221 */ /* 0x100fe20000000000 */
[----:B------:R-:W-:Y:S01]  /*0c30*/  FADD R24, R3, R24 ;  /* 0x0000001803187221 */ /* 0x000fe20000000000 */
[----:B------:R-:W-:Y:S02]  /*0c40*/  FADD R26, R25, R26 ;  /* 0x0000001a191a7221 */ /* 0x000fe40000000000 */
[----:B------:R-:W-:Y:S02]  /*0c50*/  FADD R5, R5, -R18 ;  /* 0x8000001205057221 */ /* 0x000fe40000000000 */
[----:B------:R-:W-:-:S04]  /*0c60*/  FFMA R23, R26, R0, -R23 ;  /* 0x000000001a177223 */ /* 0x000fc80000000817 */
[----:B------:R-:W-:Y:S01]  /*0c70*/  FFMA R23, R24, R2, R23 ;  /* 0x0000000218177223 */ /* 0x000fe20000000017 */
[----:B---3--:R-:W-:-:S04]  /*0c80*/  FADD R22, R5, R22 ;  /* 0x0000001605167221 */ /* 0x008fc80000000000 */
[----:B------:R-:W-:-:S05]  /*0c90*/  FFMA R23, R22, R4, R23 ;  /* 0x0000000416177223 */ /* 0x000fca0000000017 */
[----:B------:R0:W-:Y:S02]  /*0ca0*/  STG.E desc[UR4][R20.64], R23 ;  /* 0x0000001714007986 */ /* 0x0001e4000c101904 */
.L_x_8:
[----:B------:R-:W-:Y:S05]  /*0cb0*/  BSYNC.RECONVERGENT B0 ;  /* 0x0000000000007941 */ /* 0x000fea0003800200 */
.L_x_7:
[----:B------:R-:W-:Y:S05]  /*0cc0*/  @P0 EXIT ;  /* 0x000000000000094d */ /* 0x000fea0003800000 */
[----:B------:R-:W1:Y:S01]  /*0cd0*/  LDC.64 R18, c[0x0][0x388] ;  /* 0x0000e200ff127b82 */ /* 0x000e620000000a00 */
[----:B0-----:R-:W-:Y:S01]  /*0ce0*/  IMAD.WIDE R20, R9, 0x4, R12 ;  /* 0x0000000409147825 */ /* 0x001fe200078e020c */
[----:B------:R-:W2:Y:S04]  /*0cf0*/  LDG.E R22, desc[UR4][R16.64] ;  /* 0x0000000410167981 */ /* 0x000ea8000c1e1900 */
[----:B------:R-:W3:Y:S01]  /*0d00*/  LDG.E R3, desc[UR4][R20.64] ;  /* 0x0000000414037981 */ /* 0x000ee2000c1e1900 */
[----:B------:R-:W-:-:S03]  /*0d10*/  IMAD.WIDE R12, R8, 0x4, R20 ;  /* 0x00000004080c7825 */ /* 0x000fc600078e0214 */
[----:B------:R-:W4:Y:S04]  /*0d20*/  LDG.E R6, desc[UR4][R6.64+-0x4] ;  /* 0xfffffc0406067981 */ /* 0x000f28000c1e1900 */
[----:B------:R-:W5:Y:S04]  /*0d30*/  LDG.E R5, desc[UR4][R12.64] ;  /* 0x000000040c057981 */ /* 0x000f68000c1e1900 */
[----:B------:R-:W4:Y:S04]  /*0d40*/  LDG.E R24, desc[UR4][R12.64+-0x4] ;  /* 0xfffffc040c187981 */ /* 0x000f28000c1e1900 */
[----:B------:R-:W4:Y:S01]  /*0d50*/  LDG.E R15, desc[UR4][R14.64+-0x4] ;  /* 0xfffffc040e0f7981 */ /* 0x000f22000c1e1900 */
[----:B-1----:R-:W-:-:S03]  /*0d60*/  IMAD.WIDE R8, R9, 0x4, R18 ;  /* 0x0000000409087825 */ /* 0x002fc600078e0212 */
[----:B------:R-:W4:Y:S04]  /*0d70*/  LDG.E R10, desc[UR4][R10.64+-0x4] ;  /* 0xfffffc040a0a7981 */ /* 0x000f28000c1e1900 */
[----:B------:R-:W4:Y:S04]  /*0d80*/  LDG.E R19, desc[UR4][R8.64] ;  /* 0x0000000408137981 */ /* 0x000f28000c1e1900 */
[----:B------:R-:W4:Y:S01]  /*0d90*/  LDG.E R26, desc[UR4][R16.64+-0x4] ;  /* 0xfffffc04101a7981 */ /* 0x000f22000c1e1900 */
[----:B---3--:R-:W-:-:S04]  /*0da0*/  FADD R18, R3, R3 ;  /* 0x0000000303127221 */ /* 0x008fc80000000000 */
[----:B-----5:R-:W-:-:S04]  /*0db0*/  FADD R5, R5, -R18 ;  /* 0x8000001205057221 */ /* 0x020fc80000000000 */
[----:B--2---:R-:W-:Y:S01]  /*0dc0*/  FADD R5, R5, R22 ;  /* 0x0000001605057221 */ /* 0x004fe20000000000 */
[----:B----4-:R-:W-:-:S03]  /*0dd0*/  FADD R18, R6, R19 ;  /* 0x0000001306127221 */ /* 0x010fc60000000000 */
[----:B------:R-:W-:Y:S01]  /*0de0*/  FADD R19, R5, R24 ;  /* 0x0000001805137221 */ /* 0x000fe20000000000 */
[----:B------:R-:W-:Y:S01]  /*0df0*/  FFMA R5, R18, R0, -R15 ;  /* 0x0000000012057223 */ /* 0x000fe2000000080f */
[----:B------:R-:W-:Y:S02]  /*0e00*/  FADD R0, R3, R10 ;  /* 0x0000000a03007221 */ /* 0x000fe40000000000 */
[----:B------:R-:W-:Y:S02]  /*0e10*/  FADD R19, -R10, R19 ;  /* 0x000000130a137221 */ /* 0x000fe40000000100 */
[----:B------:R-:W-:Y:S02]  /*0e20*/  FFMA R5, R0, R2, R5 ;  /* 0x0000000200057223 */ /* 0x000fe40000000005 */
[----:B------:R-:W-:-:S04]  /*0e30*/  FADD R26, R19, R26 ;  /* 0x0000001a131a7221 */ /* 0x000fc80000000000 */
[----:B------:R-:W-:-:S05]  /*0e40*/  FFMA R5, R26, R4, R5 ;  /* 0x000000041a057223 */ /* 0x000fca0000000005 */
[----:B------:R-:W-:Y:S01]  /*0e50*/  STG.E desc[UR4][R8.64], R5 ;  /* 0x0000000508007986 */ /* 0x000fe2000c101904 */
[----:B------:R-:W-:Y:S05]  /*0e60*/  EXIT ;  /* 0x000000000000794d */ /* 0x000fea0003800000 */
        .weak           $__internal_0_$__cuda_sm3x_div_rn_noftz_f32_slowpath
        .type           $__internal_0_$__cuda_sm3x_div_rn_noftz_f32_slowpath,@function
        .size           $__internal_0_$__cuda_sm3x_div_rn_noftz_f32_slowpath,(.L_x_24 - $__internal_0_$__cuda_sm3x_div_rn_noftz_f32_slowpath)
$__internal_0_$__cuda_sm3x_div_rn_noftz_f32_slowpath:
[--C-:B------:R-:W-:Y:S01]  /*0e70*/  SHF.R.U32.HI R11, RZ, 0x17, R7.reuse ;  /* 0x00000017ff0b7819 */ /* 0x100fe20000011607 */
[----:B------:R-:W-:Y:S01]  /*0e80*/  IMAD.MOV.U32 R13, RZ, RZ, R7 ;  /* 0x000000ffff0d7224 */ /* 0x000fe200078e0007 */
[----:B------:R-:W-:Y:S02]  /*0e90*/  SHF.R.U32.HI R4, RZ, 0x17, R6 ;  /* 0x00000017ff047819 */ /* 0x000fe40000011606 */
[----:B------:R-:W-:Y:S02]  /*0ea0*/  LOP3.LUT R11, R11, 0xff, RZ, 0xc0, !PT ;  /* 0x000000ff0b0b7812 */ /* 0x000fe400078ec0ff */
[----:B------:R-:W-:Y:S02]  /*0eb0*/  LOP3.LUT R16, R4, 0xff, RZ, 0xc0, !PT ;  /* 0x000000ff04107812 */ /* 0x000fe400078ec0ff */
[----:B------:R-:W-:Y:S02]  /*0ec0*/  IADD3 R14, PT, PT, R11, -0x1, RZ ;  /* 0xffffffff0b0e7810 */ /* 0x000fe40007ffe0ff */
[----:B------:R-:W-:-:S02]  /*0ed0*/  IADD3 R12, PT, PT, R16, -0x1, RZ ;  /* 0xffffffff100c7810 */ /* 0x000fc40007ffe0ff */
[----:B------:R-:W-:Y:S02]  /*0ee0*/  ISETP.GT.U32.AND P0, PT, R14, 0xfd, PT ;  /* 0x000000fd0e00780c */ /* 0x000fe40003f04070 */
[----:B------:R-:W-:Y:S02]  /*0ef0*/  MOV R4, R6 ;  /* 0x0000000600047202 */ /* 0x000fe40000000f00 */
[----:B------:R-:W-:-:S13]  /*0f00*/  ISETP.GT.U32.OR P0, PT, R12, 0xfd, P0 ;  /* 0x000000fd0c00780c */ /* 0x000fda0000704470 */
[----:B------:R-:W-:Y:S01]  /*0f10*/  @!P0 MOV R9, RZ ;  /* 0x000000ff00098202 */ /* 0x000fe20000000f00 */
[----:B------:R-:W-:Y:S06]  /*0f20*/  @!P0 BRA `(.L_x_9) ;  /* 0x00000000005c8947 */ /* 0x000fec0003800000 */
[----:B------:R-:W-:Y:S02]  /*0f30*/  FSETP.GTU.FTZ.AND P0, PT, |R6|, +INF , PT ;  /* 0x7f8000000600780b */ /* 0x000fe40003f1c200 */
[----:B------:R-:W-:-:S04]  /*0f40*/  FSETP.GTU.FTZ.AND P1, PT, |R7|, +INF , PT ;  /* 0x7f8000000700780b */ /* 0x000fc80003f3c200 */
[----:B------:R-:W-:-:S13]  /*0f50*/  PLOP3.LUT P0, PT, P0, P1, PT, 0xf8, 0x8f ;  /* 0x00000000008f781c */ /* 0x000fda0000703f70 */
[----:B------:R-:W-:Y:S05]  /*0f60*/  @P0 BRA `(.L_x_10) ;  /* 0x0000000400440947 */ /* 0x000fea0003800000 */
[----:B------:R-:W-:-:S13]  /*0f70*/  LOP3.LUT P0, RZ, R13, 0x7fffffff, R4, 0xc8, !PT ;  /* 0x7fffffff0dff7812 */ /* 0x000fda000780c804 */
[----:B------:R-:W-:Y:S05]  /*0f80*/  @!P0 BRA `(.L_x_11) ;  /* 0x0000000400348947 */ /* 0x000fea0003800000 */
[C---:B------:R-:W-:Y:S02]  /*0f90*/  FSETP.NEU.FTZ.AND P1, PT, |R6|.reuse, +INF , PT ;  /* 0x7f8000000600780b */ /* 0x040fe40003f3d200 */
[----:B------:R-:W-:Y:S02]  /*0fa0*/  FSETP.NEU.FTZ.AND P2, PT, |R7|, +INF , PT ;  /* 0x7f8000000700780b */ /* 0x000fe40003f5d200 */
[----:B------:R-:W-:-:S11]  /*0fb0*/  FSETP.NEU.FTZ.AND P0, PT, |R6|, +INF , PT ;  /* 0x7f8000000600780b */ /* 0x000fd60003f1d200 */
[----:B------:R-:W-:Y:S05]  /*0fc0*/  @!P2 BRA !P1, `(.L_x_11) ;  /* 0x000000040024a947 */ /* 0x000fea0004800000 */
[----:B------:R-:W-:-:S04]  /*0fd0*/  LOP3.LUT P1, RZ, R4, 0x7fffffff, RZ, 0xc0, !PT ;  /* 0x7fffffff04ff7812 */ /* 0x000fc8000782c0ff */
[----:B------:R-:W-:-:S13]  /*0fe0*/  PLOP3.LUT P1, PT, P2, P1, PT, 0x2f, 0xf2 ;  /* 0x0000000000f2781c */ /* 0x000fda0001722577 */
[----:B------:R-:W-:Y:S05]  /*0ff0*/  @P1 BRA `(.L_x_12) ;  /* 0x0000000400101947 */ /* 0x000fea0003800000 */
[----:B------:R-:W-:-:S04]  /*1000*/  LOP3.LUT P1, RZ, R13, 0x7fffffff, RZ, 0xc0, !PT ;  /* 0x7fffffff0dff7812 */ /* 0x000fc8000782c0ff */
[----:B------:R-:W-:-:S13]  /*1010*/  PLOP3.LUT P0, PT, P0, P1, PT, 0x2f, 0xf2 ;  /* 0x0000000000f2781c */ /* 0x000fda0000702577 */
[----:B------:R-:W-:Y:S05]  /*1020*/  @P0 BRA `(.L_x_13) ;  /* 0x0000000000f80947 */ /* 0x000fea0003800000 */
[----:B------:R-:W-:Y:S02]  /*1030*/  ISETP.GE.AND P0, PT, R12, RZ, PT ;  /* 0x000000ff0c00720c */ /* 0x000fe40003f06270 */
[----:B------:R-:W-:-:S11]  /*1040*/  ISETP.GE.AND P1, PT, R14, RZ, PT ;  /* 0x000000ff0e00720c */ /* 0x000fd60003f26270 */
[----:B------:R-:W-:Y:S01]  /*1050*/  @P0 MOV R9, RZ ;  /* 0x000000ff00090202 */ /* 0x000fe20000000f00 */
[----:B------:R-:W-:Y:S01]  /*1060*/  @!P0 FFMA R4, R6, 1.84467440737095516160e+19, RZ ;  /* 0x5f80000006048823 */ /* 0x000fe200000000ff */
[----:B------:R-:W-:Y:S01]  /*1070*/  @!P0 MOV R9, 0xffffffc0 ;  /* 0xffffffc000098802 */ /* 0x000fe20000000f00 */
[----:B------:R-:W-:-:S03]  /*1080*/  @!P1 FFMA R13, R7, 1.84467440737095516160e+19, RZ ;  /* 0x5f800000070d9823 */ /* 0x000fc600000000ff */
[----:B------:R-:W-:-:S07]  /*1090*/  @!P1 IADD3 R9, PT, PT, R9, 0x40, RZ ;  /* 0x0000004009099810 */ /* 0x000fce0007ffe0ff */
.L_x_9:
[----:B------:R-:W-:-:S04]  /*10a0*/  LEA R12, R11, 0xc0800000, 0x17 ;  /* 0xc08000000b0c7811 */ /* 0x000fc800078eb8ff */
[----:B------:R-:W-:Y:S02]  /*10b0*/  IADD3 R13, PT, PT, -R12, R13, RZ ;  /* 0x0000000d0c0d7210 */ /* 0x000fe40007ffe1ff */
[----:B------:R-:W-:Y:S02]  /*10c0*/  IADD3 R12, PT, PT, R16, -0x7f, RZ ;  /* 0xffffff81100c7810 */ /* 0x000fe40007ffe0ff */
[----:B------:R-:W0:Y:S01]  /*10d0*/  MUFU.RCP R14, R13 ;  /* 0x0000000d000e7308 */ /* 0x000e220000001000 */
[----:B------:R-:W-:Y:S02]  /*10e0*/  FADD.FTZ R15, -R13, -RZ ;  /* 0x800000ff0d0f7221 */ /* 0x000fe40000010100 */
[C---:B------:R-:W-:Y:S01]  /*10f0*/  IMAD R4, R12.reuse, -0x800000, R4 ;  /* 0xff8000000c047824 */ /* 0x040fe200078e0204 */
[----:B------:R-:W-:-:S05]  /*1100*/  IADD3 R12, PT, PT, R12, 0x7f, -R11 ;  /* 0x0000007f0c0c7810 */ /* 0x000fca0007ffe80b */
[----:B------:R-:W-:Y:S02]  /*1110*/  IMAD.IADD R12, R12, 0x1, R9 ;  /* 0x000000010c0c7824 */ /* 0x000fe400078e0209 */
[----:B0-----:R-:W-:-:S04]  /*1120*/  FFMA R17, R14, R15, 1 ;  /* 0x3f8000000e117423 */ /* 0x001fc8000000000f */
[----:B------:R-:W-:-:S04]  /*1130*/  FFMA R19, R14, R17, R14 ;  /* 0x000000110e137223 */ /* 0x000fc8000000000e */
[----:B------:R-:W-:-:S04]  /*1140*/  FFMA R14, R4, R19, RZ ;  /* 0x00000013040e7223 */ /* 0x000fc800000000ff */
[----:B------:R-:W-:-:S04]  /*1150*/  FFMA R17, R15, R14, R4 ;  /* 0x0000000e0f117223 */ /* 0x000fc80000000004 */
[----:B------:R-:W-:-:S04]  /*1160*/  FFMA R14, R19, R17, R14 ;  /* 0x00000011130e7223 */ /* 0x000fc8000000000e */
[----:B------:R-:W-:-:S04]  /*1170*/  FFMA R15, R15, R14, R4 ;  /* 0x0000000e0f0f7223 */ /* 0x000fc80000000004 */
[----:B------:R-:W-:-:S05]  /*1180*/  FFMA R4, R19, R15, R14 ;  /* 0x0000000f13047223 */ /* 0x000fca000000000e */
[----:B------:R-:W-:-:S04]  /*1190*/  SHF.R.U32.HI R11, RZ, 0x17, R4 ;  /* 0x00000017ff0b7819 */ /* 0x000fc80000011604 */
[----:B------:R-:W-:-:S04]  /*11a0*/  LOP3.LUT R11, R11, 0xff, RZ, 0xc0, !PT ;  /* 0x000000ff0b0b7812 */ /* 0x000fc800078ec0ff */
[----:B------:R-:W-:-:S04]  /*11b0*/  IADD3 R13, PT, PT, R11, R12, RZ ;  /* 0x0000000c0b0d7210 */ /* 0x000fc80007ffe0ff */
[----:B------:R-:W-:-:S04]  /*11c0*/  IADD3 R9, PT, PT, R13, -0x1, RZ ;  /* 0xffffffff0d097810 */ /* 0x000fc80007ffe0ff */
[----:B------:R-:W-:-:S13]  /*11d0*/  ISETP.GE.U32.AND P0, PT, R9, 0xfe, PT ;  /* 0x000000fe0900780c */ /* 0x000fda0003f06070 */
[----:B------:R-:W-:Y:S05]  /*11e0*/  @!P0 BRA `(.L_x_14) ;  /* 0x0000000000808947 */ /* 0x000fea0003800000 */
[----:B------:R-:W-:-:S13]  /*11f0*/  ISETP.GT.AND P0, PT, R13, 0xfe, PT ;  /* 0x000000fe0d00780c */ /* 0x000fda0003f04270 */
[----:B------:R-:W-:Y:S05]  /*1200*/  @P0 BRA `(.L_x_15) ;  /* 0x00000000006c0947 */ /* 0x000fea0003800000 */
[----:B------:R-:W-:-:S13]  /*1210*/  ISETP.GE.AND P0, PT, R13, 0x1, PT ;  /* 0x000000010d00780c */ /* 0x000fda0003f06270 */
[----:B------:R-:W-:Y:S05]  /*1220*/  @P0 BRA `(.L_x_16) ;  /* 0x0000000000980947 */ /* 0x000fea0003800000 */
[----:B------:R-:W-:Y:S02]  /*1230*/  ISETP.GE.AND P0, PT, R13, -0x18, PT ;  /* 0xffffffe80d00780c */ /* 0x000fe40003f06270 */
[----:B------:R-:W-:-:S11]  /*1240*/  LOP3.LUT R4, R4, 0x80000000, RZ, 0xc0, !PT ;  /* 0x8000000004047812 */ /* 0x000fd600078ec0ff */
[----:B------:R-:W-:Y:S05]  /*1250*/  @!P0 BRA `(.L_x_16) ;  /* 0x00000000008c8947 */ /* 0x000fea0003800000 */
[CCC-:B------:R-:W-:Y:S01]  /*1260*/  FFMA.RZ R9, R19.reuse, R15.reuse, R14.reuse ;  /* 0x0000000f13097223 */ /* 0x1c0fe2000000c00e */
[-CC-:B------:R-:W-:Y:S01]  /*1270*/  FFMA.RM R12, R19, R15.reuse, R14.reuse ;  /* 0x0000000f130c7223 */ /* 0x180fe2000000400e */
[C---:B------:R-:W-:Y:S02]  /*1280*/  ISETP.NE.AND P2, PT, R13.reuse, RZ, PT ;  /* 0x000000ff0d00720c */ /* 0x040fe40003f45270 */
[----:B------:R-:W-:Y:S02]  /*1290*/  ISETP.NE.AND P1, PT, R13, RZ, PT ;  /* 0x000000ff0d00720c */ /* 0x000fe40003f25270 */
[----:B------:R-:W-:Y:S01]  /*12a0*/  LOP3.LUT R11, R9, 0x7fffff, RZ, 0xc0, !PT ;  /* 0x007fffff090b7812 */ /* 0x000fe200078ec0ff */
[----:B------:R-:W-:Y:S01]  /*12b0*/  FFMA.RP R9, R19, R15, R14 ;  /* 0x0000000f13097223 */ /* 0x000fe2000000800e */
[----:B------:R-:W-:Y:S02]  /*12c0*/  IADD3 R14, PT, PT, R13, 0x20, RZ ;  /* 0x000000200d0e7810 */ /* 0x000fe40007ffe0ff */
[----:B------:R-:W-:-:S02]  /*12d0*/  LOP3.LUT R11, R11, 0x800000, RZ, 0xfc, !PT ;  /* 0x008000000b0b7812 */ /* 0x000fc400078efcff */
[----:B------:R-:W-:Y:S02]  /*12e0*/  IADD3 R13, PT, PT, -R13, RZ, RZ ;  /* 0x000000ff0d0d7210 */ /* 0x000fe40007ffe1ff */
[----:B------:R-:W-:Y:S02]  /*12f0*/  SHF.L.U32 R14, R11, R14, RZ ;  /* 0x0000000e0b0e7219 */ /* 0x000fe400000006ff */
[----:B------:R-:W-:Y:S02]  /*1300*/  FSETP.NEU.FTZ.AND P0, PT, R9, R12, PT ;  /* 0x0000000c0900720b */ /* 0x000fe40003f1d000 */
[----:B------:R-:W-:Y:S02]  /*1310*/  SEL R12, R13, RZ, P2 ;  /* 0x000000ff0d0c7207 */ /* 0x000fe40001000000 */
[----:B------:R-:W-:Y:S02]  /*1320*/  ISETP.NE.AND P1, PT, R14, RZ, P1 ;  /* 0x000000ff0e00720c */ /* 0x000fe40000f25270 */
[----:B------:R-:W-:-:S02]  /*1330*/  SHF.R.U32.HI R12, RZ, R12, R11 ;  /* 0x0000000cff0c7219 */ /* 0x000fc4000001160b */
[----:B------:R-:W-:Y:S02]  /*1340*/  PLOP3.LUT P0, PT, P0, P1, PT, 0xf8, 0x8f ;  /* 0x00000000008f781c */ /* 0x000fe40000703f70 */
[----:B------:R-:W-:Y:S02]  /*1350*/  SHF.R.U32.HI R14, RZ, 0x1, R12 ;  /* 0x00000001ff0e7819 */ /* 0x000fe4000001160c */
[----:B------:R-:W-:-:S04]  /*1360*/  SEL R9, RZ, 0x1, !P0 ;  /* 0x00000001ff097807 */ /* 0x000fc80004000000 */
[----:B------:R-:W-:-:S04]  /*1370*/  LOP3.LUT R9, R9, 0x1, R14, 0xf8, !PT ;  /* 0x0000000109097812 */ /* 0x000fc800078ef80e */
[----:B------:R-:W-:-:S04]  /*1380*/  LOP3.LUT R9, R9, R12, RZ, 0xc0, !PT ;  /* 0x0000000c09097212 */ /* 0x000fc800078ec0ff */
[----:B------:R-:W-:-:S04]  /*1390*/  IADD3 R9, PT, PT, R14, R9, RZ ;  /* 0x000000090e097210 */ /* 0x000fc80007ffe0ff */
[----:B------:R-:W-:Y:S01]  /*13a0*/  LOP3.LUT R4, R9, R4, RZ, 0xfc, !PT ;  /* 0x0000000409047212 */ /* 0x000fe200078efcff */
[----:B------:R-:W-:Y:S06]  /*13b0*/  BRA `(.L_x_16) ;  /* 0x0000000000347947 */ /* 0x000fec0003800000 */
.L_x_15:
[----:B------:R-:W-:-:S04]  /*13c0*/  LOP3.LUT R4, R4, 0x80000000, RZ, 0xc0, !PT ;  /* 0x8000000004047812 */ /* 0x000fc800078ec0ff */
[----:B------:R-:W-:Y:S01]  /*13d0*/  LOP3.LUT R4, R4, 0x7f800000, RZ, 0xfc, !PT ;  /* 0x7f80000004047812 */ /* 0x000fe200078efcff */
[----:B------:R-:W-:Y:S06]  /*13e0*/  BRA `(.L_x_16) ;  /* 0x0000000000287947 */ /* 0x000fec0003800000 */
.L_x_14:
[----:B------:R-:W-:Y:S01]  /*13f0*/  LEA R4, R12, R4, 0x17 ;  /* 0x000000040c047211 */ /* 0x000fe200078eb8ff */
[----:B------:R-:W-:Y:S06]  /*1400*/  BRA `(.L_x_16) ;  /* 0x0000000000207947 */ /* 0x000fec0003800000 */
.L_x_13:
[----:B------:R-:W-:-:S04]  /*1410*/  LOP3.LUT R4, R13, 0x80000000, R4, 0x48, !PT ;  /* 0x800000000d047812 */ /* 0x000fc800078e4804 */
[----:B------:R-:W-:Y:S01]  /*1420*/  LOP3.LUT R4, R4, 0x7f800000, RZ, 0xfc, !PT ;  /* 0x7f80000004047812 */ /* 0x000fe200078efcff */
[----:B------:R-:W-:Y:S06]  /*1430*/  BRA `(.L_x_16) ;  /* 0x0000000000147947 */ /* 0x000fec0003800000 */
.L_x_12:
[----:B------:R-:W-:Y:S01]  /*1440*/  LOP3.LUT R4, R13, 0x80000000, R4, 0x48, !PT ;  /* 0x800000000d047812 */ /* 0x000fe200078e4804 */
[----:B------:R-:W-:Y:S06]  /*1450*/  BRA `(.L_x_16) ;  /* 0x00000000000c7947 */ /* 0x000fec0003800000 */
.L_x_11:
[----:B------:R-:W0:Y:S01]  /*1460*/  MUFU.RSQ R4, -QNAN ;  /* 0xffc0000000047908 */ /* 0x000e220000001400 */
[----:B------:R-:W-:Y:S05]  /*1470*/  BRA `(.L_x_16) ;  /* 0x0000000000047947 */ /* 0x000fea0003800000 */
.L_x_10:
[----:B------:R-:W-:-:S07]  /*1480*/  FADD.FTZ R4, R6, R7 ;  /* 0x0000000706047221 */ /* 0x000fce0000010000 */
.L_x_16:
[----:B------:R-:W-:-:S04]  /*1490*/  HFMA2 R11, -RZ, RZ, 0, 0 ;  /* 0x00000000ff0b7431 */ /* 0x000fc800000001ff */
[----:B0-----:R-:W-:Y:S05]  /*14a0*/  RET.REL.NODEC R10 `(_Z7ApplyBCPfS_S_iiff) ;  /* 0xffffffe80ad47950 */ /* 0x001fea0003c3ffff */
.L_x_17:
[----:B------:R-:W-:-:S00]  /*14b0*/  BRA `(.L_x_17) ;  /* 0xfffffffc00fc7947 */ /* 0x000fc0000383ffff */
[----:B------:R-:W-:-:S00]  /*14c0*/  NOP ;  /* 0x0000000000007918 */ /* 0x000fc00000000000 */
        /* <DEDUP_REMOVED lines=11> */
.L_x_24:


//--------------------- .text._Z6UpdatePfS_S_S_iiiiif --------------------------
	.section	.text._Z6UpdatePfS_S_S_iiiiif,"ax",@progbits
	.align	128
        .global         _Z6UpdatePfS_S_S_iiiiif
        .type           _Z6UpdatePfS_S_S_iiiiif,@function
        .size           _Z6UpdatePfS_S_S_iiiiif,(.L_x_26 - _Z6UpdatePfS_S_S_iiiiif)
        .other          _Z6UpdatePfS_S_S_iiiiif,@"STO_CUDA_ENTRY STV_DEFAULT"
_Z6UpdatePfS_S_S_iiiiif:
.text._Z6UpdatePfS_S_S_iiiiif:
[----:B------:R-:W-:Y:S08]  /*0000*/  LDC R1, c[0x0][0x37c] ;  /* 0x0000df00ff017b82 */ /* 0x000ff00000000800 */
[----:B------:R-:W0:Y:S01]  /*0010*/  LDC R9, c[0x0][0x3a0] ;  /* 0x0000e800ff097b82 */ /* 0x000e220000000800 */
[----:B------:R-:W1:Y:S01]  /*0020*/  S2R R4, SR_CTAID.X ;  /* 0x0000000000047919 */ /* 0x000e620000002500 */
[----:B------:R-:W1:Y:S01]  /*0030*/  LDCU UR4, c[0x0][0x360] ;  /* 0x00006c00ff0477ac */ /* 0x000e620008000800 */
[----:B------:R-:W-:Y:S01]  /*0040*/  BSSY.RECONVERGENT B0, `(.L_x_18) ;  /* 0x0000046000007945 */ /* 0x000fe20003800200 */
[----:B------:R-:W1:Y:S01]  /*0050*/  S2R R5, SR_TID.X ;  /* 0x0000000000057919 */ /* 0x000e620000002100 */
[----:B------:R-:W2:Y:S01]  /*0060*/  LDCU.64 UR6, c[0x0][0x358] ;  /* 0x00006b00ff0677ac */ /* 0x000ea20008000a00 */
[----:B0-----:R-:W-:-:S04]  /*0070*/  IABS R7, R9 ;  /* 0x0000000900077213 */ /* 0x001fc80000000000 */
[----:B------:R-:W0:Y:S01]  /*0080*/  I2F.RP R0, R7 ;  /* 0x0000000700007306 */ /* 0x000e220000209400 */
[----:B-1----:R-:W-:Y:S01]  /*0090*/  IMAD R4, R4, UR4, R5 ;  /* 0x0000000404047c24 */ /* 0x002fe2000f8e0205 */
[----:B------:R-:W1:Y:S06]  /*00a0*/  LDCU UR4, c[0x0][0x3a4] ;  /* 0x00007480ff0477ac */ /* 0x000e6c0008000800 */
[----:B0-----:R-:W0:Y:S01]  /*00b0*/  MUFU.RCP R0, R0 ;  /* 0x0000000000007308 */ /* 0x001e220000001000 */
[----:B-1----:R-:W-:Y:S01]  /*00c0*/  UIADD3 UR4, UPT, UPT, UR4, -0x1, URZ ;  /* 0xffffffff04047890 */ /* 0x002fe2000fffe0ff */
[----:B0-----:R-:W-:-:S06]  /*00d0*/  VIADD R2, R0, 0xffffffe ;  /* 0x0ffffffe00027836 */ /* 0x001fcc0000000000 */
[----:B------:R0:W1:Y:S02]  /*00e0*/  F2I.FTZ.U32.TRUNC.NTZ R3, R2 ;  /* 0x0000000200037305 */ /* 0x000064000021f000 */
[----:B0-----:R-:W-:Y:S02]  /*00f0*/  IMAD.MOV.U32 R2, RZ, RZ, RZ ;  /* 0x000000ffff027224 */ /* 0x001fe400078e00ff */
[----:B-1----:R-:W-:-:S04]  /*0100*/  IMAD.MOV R6, RZ, RZ, -R3 ;  /* 0x000000ffff067224 */ /* 0x002fc800078e0a03 */
[----:B------:R-:W-:Y:S01]  /*0110*/  IMAD R5, R6, R7, RZ ;  /* 0x0000000706057224 */ /* 0x000fe200078e02ff */
[----:B------:R-:W-:-:S03]  /*0120*/  IABS R6, R4 ;  /* 0x0000000400067213 */ /* 0x000fc60000000000 */
[----:B------:R-:W-:-:S06]  /*0130*/  IMAD.HI.U32 R3, R3, R5, R2 ;  /* 0x0000000503037227 */ /* 0x000fcc00078e0002 */
[----:B------:R-:W-:-:S05]  /*0140*/  IMAD.HI.U32 R0, R3, R6, RZ ;  /* 0x0000000603007227 */ /* 0x000fca00078e00ff */
[----:B------:R-:W-:-:S05]  /*0150*/  IADD3 R2, PT, PT, -R0, RZ, RZ ;  /* 0x000000ff00027210 */ /* 0x000fca0007ffe1ff */
[----:B------:R-:W-:-:S05]  /*0160*/  IMAD R2, R7, R2, R6 ;  /* 0x0000000207027224 */ /* 0x000fca00078e0206 */
[----:B------:R-:W-:-:S13]  /*0170*/  ISETP.GT.U32.AND P1, PT, R7, R2, PT ;  /* 0x000000020700720c */ /* 0x000fda0003f24070 */
[----:B------:R-:W-:Y:S02]  /*0180*/  @!P1 IMAD.IADD R2, R2, 0x1, -R7 ;  /* 0x0000000102029824 */ /* 0x000fe400078e0a07 */
[----:B------:R-:W-:Y:S01]  /*0190*/  @!P1 VIADD R0, R0, 0x1 ;  /* 0x0000000100009836 */ /* 0x000fe20000000000 */
[----:B------:R-:W-:Y:S02]  /*01a0*/  ISETP.NE.AND P1, PT, R9, RZ, PT ;  /* 0x000000ff0900720c */ /* 0x000fe40003f25270 */
[----:B------:R-:W-:Y:S02]  /*01b0*/  ISETP.GE.U32.AND P0, PT, R2, R7, PT ;  /* 0x000000070200720c */ /* 0x000fe40003f06070 */
[----:B------:R-:W-:-:S04]  /*01c0*/  LOP3.LUT R2, R4, R9, RZ, 0x3c, !PT ;  /* 0x0000000904027212 */ /* 0x000fc800078e3cff */
[----:B------:R-:W-:Y:S01]  /*01d0*/  ISETP.GE.AND P2, PT, R2, RZ, PT ;  /* 0x000000ff0200720c */ /* 0x000fe20003f46270 */
[----:B------:R-:W-:-:S06]  /*01e0*/  VIADD R2, R9, 0xffffffff ;  /* 0xffffffff09027836 */ /* 0x000fcc0000000000 */
[----:B------:R-:W-:-:S06]  /*01f0*/  @P0 VIADD R0, R0, 0x1 ;  /* 0x0000000100000836 */ /* 0x000fcc0000000000 */
[----:B------:R-:W-:Y:S02]  /*0200*/  @!P2 IADD3 R0, PT, PT, -R0, RZ, RZ ;  /* 0x000000ff0000a210 */ /* 0x000fe40007ffe1ff */
[----:B------:R-:W-:-:S04]  /*0210*/  @!P1 LOP3.LUT R0, RZ, R9, RZ, 0x33, !PT ;  /* 0x00000009ff009212 */ /* 0x000fc800078e33ff */
[----:B------:R-:W-:Y:S01]  /*0220*/  ISETP.GE.AND P0, PT, R0, UR4, PT ;  /* 0x0000000400007c0c */ /* 0x000fe2000bf06270 */
[----:B------:R-:W-:-:S04]  /*0230*/  IMAD.MOV R3, RZ, RZ, -R0 ;  /* 0x000000ffff037224 */ /* 0x000fc800078e0a00 */
[----:B------:R-:W-:-:S04]  /*0240*/  IMAD R3, R9, R3, R4 ;  /* 0x0000000309037224 */ /* 0x000fc800078e0204 */
[C---:B------:R-:W-:Y:S01]  /*0250*/  IMAD R15, R3.reuse, R9, RZ ;  /* 0x00000009030f7224 */ /* 0x040fe200078e02ff */
[----:B------:R-:W-:Y:S02]  /*0260*/  ISETP.GE.OR P0, PT, R3, R2, P0 ;  /* 0x000000020300720c */ /* 0x000fe40000706670 */
[----:B------:R-:W-:-:S04]  /*0270*/  VIMNMX R2, PT, PT, R0, R3, PT ;  /* 0x0000000300027248 */ /* 0x000fc80003fe0100 */
[----:B------:R-:W-:Y:S01]  /*0280*/  ISETP.LT.OR P0, PT, R2, 0x1, P0 ;  /* 0x000000010200780c */ /* 0x000fe20000701670 */
[----:B------:R-:W-:-:S12]  /*0290*/  IMAD.IADD R2, R0, 0x1, R15 ;  /* 0x0000000100027824 */ /* 0x000fd800078e020f */
[----:B--2---:R-:W-:Y:S05]  /*02a0*/  @P0 BRA `(.L_x_19) ;  /* 0x00000000007c0947 */ /* 0x004fea0003800000 */
[----:B------:R-:W0:Y:S01]  /*02b0*/  LDC.64 R16, c[0x0][0x390] ;  /* 0x0000e400ff107b82 */ /* 0x000e220000000a00 */
[----:B------:R-:W1:Y:S01]  /*02c0*/  LDCU.64 UR4, c[0x0][0x390] ;  /* 0x00007200ff0477ac */ /* 0x000e620008000a00 */
[C---:B------:R-:W-:Y:S02]  /*02d0*/  IADD3 R13, PT, PT, R0.reuse, -R9, R15 ;  /* 0x80000009000d7210 */ /* 0x040fe40007ffe00f */
[----:B------:R-:W-:-:S04]  /*02e0*/  IADD3 R12, P0, PT, R0, R15, RZ ;  /* 0x0000000f000c7210 */ /* 0x000fc80007f1e0ff */
[----:B------:R-:W2:Y:S08]  /*02f0*/  LDC.64 R10, c[0x0][0x380] ;  /* 0x0000e000ff0a7b82 */ /* 0x000eb00000000a00 */
[----:B------:R-:W3:Y:S01]  /*0300*/  LDC.64 R4, c[0x0][0x398] ;  /* 0x0000e600ff047b82 */ /* 0x000ee20000000a00 */
[----:B0-----:R-:W-:-:S04]  /*0310*/  IMAD.WIDE R6, R2, 0x4, R16 ;  /* 0x0000000402067825 */ /* 0x001fc800078e0210 */
[----:B------:R-:W-:Y:S01]  /*0320*/  IMAD.WIDE R16, R13, 0x4, R16 ;  /* 0x000000040d107825 */ /* 0x000fe200078e0210 */
[----:B------:R-:W-:Y:S02]  /*0330*/  LEA.HI.X.SX32 R13, R15, RZ, 0x1, P0 ;  /* 0x000000ff0f0d7211 */ /* 0x000fe400000f0eff */
[C---:B-1----:R-:W-:Y:S01]  /*0340*/  LEA R8, P0, R12.reuse, UR4, 0x2 ;  /* 0x000000040c087c11 */ /* 0x042fe2000f8010ff */
[----:B------:R-:W-:Y:S02]  /*0350*/  IMAD.WIDE R14, R9, 0x4, R6 ;  /* 0x00000004090e7825 */ /* 0x000fe400078e0206 */
[----:B------:R-:W4:Y:S01]  /*0360*/  LDG.E R17, desc[UR6][R16.64] ;  /* 0x0000000610117981 */ /* 0x000f22000c1e1900 */
[----:B------:R-:W-:-:S03]  /*0370*/  LEA.HI.X R9, R12, UR5, R13, 0x2, P0 ;  /* 0x000000050c097c11 */ /* 0x000fc600080f140d */
[----:B------:R-:W4:Y:S01]  /*0380*/  LDG.E R14, desc[UR6][R14.64] ;  /* 0x000000060e0e7981 */ /* 0x000f22000c1e1900 */
[----:B--2---:R-:W-:-:S03]  /*0390*/  IMAD.WIDE R10, R2, 0x4, R10 ;  /* 0x00000004020a7825 */ /* 0x004fc600078e020a */
[----:B------:R-:W2:Y:S01]  /*03a0*/  LDG.E R19, desc[UR6][R8.64+0x4] ;  /* 0x0000040608137981 */ /* 0x000ea2000c1e1900 */
[C---:B---3--:R-:W-:Y:S02]  /*03b0*/  IMAD.WIDE R12, R2.reuse, 0x4, R4 ;  /* 0x00000004020c7825 */ /* 0x048fe400078e0204 */
[----:B------:R-:W0:Y:S01]  /*03c0*/  LDC.64 R4, c[0x0][0x388] ;  /* 0x0000e200ff047b82 */ /* 0x000e220000000a00 */
[----:B------:R-:W3:Y:S04]  /*03d0*/  LDG.E R6, desc[UR6][R6.64] ;  /* 0x0000000606067981 */ /* 0x000ee8000c1e1900 */
[----:B------:R-:W5:Y:S04]  /*03e0*/  LDG.E R21, desc[UR6][R8.64+-0x4] ;  /* 0xfffffc0608157981 */ /* 0x000f68000c1e1900 */
[----:B------:R-:W5:Y:S04]  /*03f0*/  LDG.E R11, desc[UR6][R10.64] ;  /* 0x000000060a0b7981 */ /* 0x000f68000c1e1900 */
[----:B------:R-:W5:Y:S01]  /*0400*/  LDG.E R13, desc[UR6][R12.64] ;  /* 0x000000060c0d7981 */ /* 0x000f62000c1e1900 */
[----:B0-----:R-:W-:-:S04]  /*0410*/  IMAD.WIDE R4, R2, 0x4, R4 ;  /* 0x0000000402047825 */ /* 0x001fc800078e0204 */
[----:B----4-:R-:W-:-:S04]  /*0420*/  FADD R18, R14, R17 ;  /* 0x000000110e127221 */ /* 0x010fc80000000000 */
[----:B--2---:R-:W-:Y:S01]  /*0430*/  FADD R18, R18, R19 ;  /* 0x0000001312127221 */ /* 0x004fe20000000000 */
[----:B---3--:R-:W-:-:S03]  /*0440*/  FADD R14, R6, R6 ;  /* 0x00000006060e7221 */ /* 0x008fc60000000000 */
[----:B-----5:R-:W-:Y:S01]  /*0450*/  FADD R21, R18, R21 ;  /* 0x0000001512157221 */ /* 0x020fe20000000000 */
[----:B------:R-:W-:-:S03]  /*0460*/  FADD R14, R14, -R11 ;  /* 0x8000000b0e0e7221 */ /* 0x000fc60000000000 */
[----:B------:R-:W-:-:S04]  /*0470*/  FFMA R21, R6, -4, R21 ;  /* 0xc080000006157823 */ /* 0x000fc80000000015 */
[----:B------:R-:W-:-:S05]  /*0480*/  FFMA R21, R13, R21, R14 ;  /* 0x000000150d157223 */ /* 0x000fca000000000e */
[----:B------:R0:W-:Y:S02]  /*0490*/  STG.E desc[UR6][R4.64], R21 ;  /* 0x0000001504007986 */ /* 0x0001e4000c101906 */
.L_x_19:
[----:B------:R-:W-:Y:S05]  /*04a0*/  BSYNC.RECONVERGENT B0 ;  /* 0x0000000000007941 */ /* 0x000fea0003800200 */
.L_x_18:
[----:B------:R-:W1:Y:S02]  /*04b0*/  LDCU UR4, c[0x0][0x3a8] ;  /* 0x00007500ff0477ac */ /* 0x000e640008000800 */
[----:B-1----:R-:W-:-:S04]  /*04c0*/  ISETP.NE.AND P0, PT, R0, UR4, PT ;  /* 0x0000000400007c0c */ /* 0x002fc8000bf05270 */
[----:B------:R-:W-:-:S13]  /*04d0*/  ISETP.NE.OR P0, PT, R3, UR4, P0 ;  /* 0x0000000403007c0c */ /* 0x000fda0008705670 */
[----:B------:R-:W-:Y:S05]  /*04e0*/  @P0 EXIT ;  /* 0x000000000000094d */ /* 0x000fea0003800000 */
[----:B0-----:R-:W0:Y:S08]  /*04f0*/  LDC.64 R4, c[0x0][0x388] ;  /* 0x0000e200ff047b82 */ /* 0x001e300000000a00 */
[----:B------:R-:W1:Y:S01]  /*0500*/  LDC.64 R6, c[0x0][0x3b0] ;  /* 0x0000ec00ff067b82 */ /* 0x000e620000000a00 */
[----:B0-----:R-:W-:-:S05]  /*0510*/  IMAD.WIDE R2, R2, 0x4, R4 ;  /* 0x0000000402027825 */ /* 0x001fca00078e0204 */
[----:B------:R0:W5:Y:S01]  /*0520*/  LDG.E R4, desc[UR6][R2.64] ;  /* 0x0000000602047981 */ /* 0x000162000c1e1900 */
[----:B-1----:R-:W-:Y:S01]  /*0530*/  I2FP.F32.S32 R5, R6 ;  /* 0x0000000600057245 */ /* 0x002fe20000201400 */
[----:B------:R-:W-:-:S04]  /*0540*/  FMUL R0, R7, 6.28318576640000000000e+10 ;  /* 0x516a112107007820 */ /* 0x000fc80000400000 */
[----:B------:R-:W-:-:S04]  /*0550*/  FMUL R0, R0, R5 ;  /* 0x0000000500007220 */ /* 0x000fc80000400000 */
[C---:B------:R-:W-:Y:S01]  /*0560*/  FMUL R5, R0.reuse, 0.63661974668502807617 ;  /* 0x3f22f98300057820 */ /* 0x040fe20000400000 */
[----:B------:R-:W-:-:S05]  /*0570*/  FSETP.GE.AND P0, PT, |R0|, 105615, PT ;  /* 0x47ce47800000780b */ /* 0x000fca0003f06200 */
[----:B------:R-:W1:Y:S02]  /*0580*/  F2I.NTZ R5, R5 ;  /* 0x0000000500057305 */ /* 0x000e640000203100 */
[----:B-1----:R-:W-:-:S05]  /*0590*/  I2FP.F32.S32 R7, R5 ;  /* 0x0000000500077245 */ /* 0x002fca0000201400 */
[----:B------:R-:W-:-:S04]  /*05a0*/  FFMA R6, R7, -1.5707962512969970703, R0 ;  /* 0xbfc90fda07067823 */ /* 0x000fc80000000000 */
[----:B------:R-:W-:-:S04]  /*05b0*/  FFMA R6, R7, -7.5497894158615963534e-08, R6 ;  /* 0xb3a2216807067823 */ /* 0x000fc80000000006 */
[----:B------:R-:W-:Y:S01]  /*05c0*/  FFMA R8, R7, -5.3903029534742383927e-15, R6 ;  /* 0xa7c234c507087823 */ /* 0x000fe20000000006 */
[----:B0-----:R-:W-:Y:S06]  /*05d0*/  @!P0 BRA `(.L_x_20) ;  /* 0x0000000400788947 */ /* 0x001fec0003800000 */
[----:B------:R-:W-:-:S13]  /*05e0*/  FSETP.NEU.AND P0, PT, |R0|, +INF , PT ;  /* 0x7f8000000000780b */ /* 0x000fda0003f0d200 */
[----:B------:R-:W-:Y:S01]  /*05f0*/  @!P0 FMUL R8, RZ, R0 ;  /* 0x00000000ff088220 */ /* 0x000fe20000400000 */
[----:B------:R-:W-:Y:S01]  /*0600*/  @!P0 MOV R5, RZ ;  /* 0x000000ff00058202 */ /* 0x000fe20000000f00 */
[----:B------:R-:W-:Y:S06]  /*0610*/  @!P0 BRA `(.L_x_20) ;  /* 0x0000000400688947 */ /* 0x000fec0003800000 */
[----:B------:R-:W-:Y:S02]  /*0620*/  IMAD.SHL.U32 R6, R0, 0x100, RZ ;  /* 0x0000010000067824 */ /* 0x000fe400078e00ff */
[----:B------:R-:W-:Y:S02]  /*0630*/  HFMA2 R18, -RZ, RZ, 0, 0 ;  /* 0x00000000ff127431 */ /* 0x000fe400000001ff */
[----:B------:R-:W-:Y:S01]  /*0640*/  IMAD.MOV.U32 R5, RZ, RZ, RZ ;  /* 0x000000ffff057224 */ /* 0x000fe200078e00ff */
[----:B------:R-:W0:Y:S01]  /*0650*/  LDCU.64 UR8, c[0x4][URZ] ;  /* 0x01000000ff0877ac */ /* 0x000e220008000a00 */
[----:B------:R-:W-:Y:S01]  /*0660*/  IMAD.MOV.U32 R11, RZ, RZ, RZ ;  /* 0x000000ffff0b7224 */ /* 0x000fe200078e00ff */
[----:B------:R-:W-:Y:S01]  /*0670*/  LOP3.LUT R10, R6, 0x80000000, RZ, 0xfc, !PT ;  /* 0x80000000060a7812 */ /* 0x000fe200078efcff */
[----:B------:R-:W-:-:S06]  /*0680*/  UMOV UR4, URZ ;  /* 0x000000ff00047c82 */ /* 0x000fcc0008000000 */
.L_x_21:
[----:B0-----:R-:W-:Y:S02]  /*0690*/  IMAD.U32 R8, RZ, RZ, UR8 ;  /* 0x00000008ff087e24 */ /* 0x001fe4000f8e00ff */
[----:B------:R-:W-:-:S05]  /*06a0*/  IMAD.U32 R9, RZ, RZ, UR9 ;  /* 0x00000009ff097e24 */ /* 0x000fca000f8e00ff */
[----:B------:R-:W2:Y:S01]  /*06b0*/  LDG.E.CONSTANT R7, desc[UR6][R8.64] ;  /* 0x0000000608077981 */ /* 0x000ea2000c1e9900 */
[----:B------:R-:W-:Y:S01]  /*06c0*/  UIADD3 UR4, UPT, UPT, UR4, 0x1, URZ ;  /* 0x0000000104047890 */ /* 0x000fe2000fffe0ff */
[C---:B------:R-:W-:Y:S01]  /*06d0*/  ISETP.EQ.AND P0, PT, R18.reuse, RZ, PT ;  /* 0x000000ff1200720c */ /* 0x040fe20003f02270 */
[----:B------:R-:W-:Y:S01]  /*06e0*/  UIADD3 UR8, UP1, UPT, UR8, 0x4, URZ ;  /* 0x0000000408087890 */ /* 0x000fe2000ff3e0ff */
[C---:B------:R-:W-:Y:S01]  /*06f0*/  ISETP.EQ.AND P1, PT, R18.reuse, 0x4, PT ;  /* 0x000000041200780c */ /* 0x040fe20003f22270 */
[----:B------:R-:W-:Y:S01]  /*0700*/  UISETP.NE.AND UP0, UPT, UR4, 0x6, UPT ;  /* 0x000000060400788c */ /* 0x000fe2000bf05270 */
[C---:B------:R-:W-:Y:S01]  /*0710*/  ISETP.EQ.AND P2, PT, R18.reuse, 0x8, PT ;  /* 0x000000081200780c */ /* 0x040fe20003f42270 */
[----:B------:R-:W-:Y:S01]  /*0720*/  UIADD3.X UR9, UPT, UPT, URZ, UR9, URZ, UP1, !UPT ;  /* 0x00000009ff097290 */ /* 0x000fe20008ffe4ff */
[C---:B------:R-:W-:Y:S02]  /*0730*/  ISETP.EQ.AND P3, PT, R18.reuse, 0xc, PT ;  /* 0x0000000c1200780c */ /* 0x040fe40003f62270 */
[----:B------:R-:W-:-:S02]  /*0740*/  ISETP.EQ.AND P4, PT, R18, 0x10, PT ;  /* 0x000000101200780c */ /* 0x000fc40003f82270 */
[C---:B------:R-:W-:Y:S01]  /*0750*/  ISETP.EQ.AND P5, PT, R18.reuse, 0x14, PT ;  /* 0x000000141200780c */ /* 0x040fe20003fa2270 */
[----:B------:R-:W-:Y:S02]  /*0760*/  VIADD R18, R18, 0x4 ;  /* 0x0000000412127836 */ /* 0x000fe40000000000 */
[----:B--2---:R-:W-:-:S03]  /*0770*/  IMAD.WIDE.U32 R6, R7, R10, RZ ;  /* 0x0000000a07067225 */ /* 0x004fc600078e00ff */
[----:B------:R-:W-:-:S04]  /*0780*/  IADD3 R6, P6, PT, R6, R5, RZ ;  /* 0x0000000506067210 */ /* 0x000fc80007fde0ff */
[-C--:B------:R-:W-:Y:S01]  /*0790*/  @P0 MOV R12, R6.reuse ;  /* 0x00000006000c0202 */ /* 0x080fe20000000f00 */
[----:B------:R-:W-:Y:S01]  /*07a0*/  IMAD.X R5, R7, 0x1, R11, P6 ;  /* 0x0000000107057824 */ /* 0x000fe200030e060b */
[----:B------:R-:W-:Y:S01]  /*07b0*/  @P4 MOV R16, R6 ;  /* 0x0000000600104202 */ /* 0x000fe20000000f00 */
[--C-:B------:R-:W-:Y:S02]  /*07c0*/  @P1 IMAD.MOV.U32 R13, RZ, RZ, R6.reuse ;  /* 0x000000ffff0d1224 */ /* 0x100fe400078e0006 */
[--C-:B------:R-:W-:Y:S02]  /*07d0*/  @P2 IMAD.MOV.U32 R14, RZ, RZ, R6.reuse ;  /* 0x000000ffff0e2224 */ /* 0x100fe400078e0006 */
[--C-:B------:R-:W-:Y:S02]  /*07e0*/  @P3 IMAD.MOV.U32 R15, RZ, RZ, R6.reuse ;  /* 0x000000ffff0f3224 */ /* 0x100fe400078e0006 */
[----:B------:R-:W-:Y:S01]  /*07f0*/  @P5 IMAD.MOV.U32 R17, RZ, RZ, R6 ;  /* 0x000000ffff115224 */ /* 0x000fe200078e0006 */
[----:B------:R-:W-:Y:S06]  /*0800*/  BRA.U UP0, `(.L_x_21) ;  /* 0xfffffffd00a07547 */ /* 0x000fec000b83ffff */
[----:B------:R-:W-:-:S04]  /*0810*/  SHF.R.U32.HI R6, RZ, 0x17, R0 ;  /* 0x00000017ff067819 */ /* 0x000fc80000011600 */
[C---:B------:R-:W-:Y:S02]  /*0820*/  LOP3.LUT R7, R6.reuse, 0xe0, RZ, 0xc0, !PT ;  /* 0x000000e006077812 */ /* 0x040fe400078ec0ff */
[----:B------:R-:W-:-:S03]  /*0830*/  LOP3.LUT P6, RZ, R6, 0x1f, RZ, 0xc0, !PT ;  /* 0x0000001f06ff7812 */ /* 0x000fc600078cc0ff */
[----:B------:R-:W-:-:S05]  /*0840*/  VIADD R7, R7, 0xffffff80 ;  /* 0xffffff8007077836 */ /* 0x000fca0000000000 */
[----:B------:R-:W-:-:S04]  /*0850*/  SHF.R.U32.HI R7, RZ, 0x5, R7 ;  /* 0x00000005ff077819 */ /* 0x000fc80000011607 */
[----:B------:R-:W-:-:S04]  /*0860*/  LEA R9, -R7, RZ, 0x2 ;  /* 0x000000ff07097211 */ /* 0x000fc800078e11ff */
[C---:B------:R-:W-:Y:S02]  /*0870*/  ISETP.EQ.AND P3, PT, R9.reuse, -0x18, PT ;  /* 0xffffffe80900780c */ /* 0x040fe40003f62270 */
[C---:B------:R-:W-:Y:S02]  /*0880*/  ISETP.EQ.AND P4, PT, R9.reuse, -0x14, PT ;  /* 0xffffffec0900780c */ /* 0x040fe40003f82270 */
[C---:B------:R-:W-:Y:S02]  /*0890*/  ISETP.EQ.AND P2, PT, R9.reuse, -0x10, PT ;  /* 0xfffffff00900780c */ /* 0x040fe40003f42270 */
[C---:B------:R-:W-:Y:S02]  /*08a0*/  ISETP.EQ.AND P1, PT, R9.reuse, -0xc, PT ;  /* 0xfffffff40900780c */ /* 0x040fe40003f22270 */
[C---:B------:R-:W-:Y:S02]  /*08b0*/  ISETP.EQ.AND P0, PT, R9.reuse, -0x8, PT ;  /* 0xfffffff80900780c */ /* 0x040fe40003f02270 */
[----:B------:R-:W-:-:S03]  /*08c0*/  ISETP.EQ.AND P5, PT, R9, RZ, PT ;  /* 0x000000ff0900720c */ /* 0x000fc60003fa2270 */
[--C-:B------:R-:W-:Y:S01]  /*08d0*/  @P3 IMAD.MOV.U32 R7, RZ, RZ, R12.reuse ;  /* 0x000000ffff073224 */ /* 0x100fe200078e000c */
[C---:B------:R-:W-:Y:S01]  /*08e0*/  ISETP.EQ.AND P3, PT, R9.reuse, -0x4, PT ;  /* 0xfffffffc0900780c */ /* 0x040fe20003f62270 */
[----:B------:R-:W-:Y:S01]  /*08f0*/  @P4 IMAD.MOV.U32 R8, RZ, RZ, R12 ;  /* 0x000000ffff084224 */ /* 0x000fe200078e000c */
[----:B------:R-:W-:Y:S01]  /*0900*/  @P4 MOV R7, R13 ;  /* 0x0000000d00074202 */ /* 0x000fe20000000f00 */
[----:B------:R-:W-:Y:S01]  /*0910*/  @P2 IMAD.MOV.U32 R7, RZ, RZ, R14 ;  /* 0x000000ffff072224 */ /* 0x000fe200078e000e */
[----:B------:R-:W-:Y:S01]  /*0920*/  ISETP.EQ.AND P4, PT, R9, 0x4, PT ;  /* 0x000000040900780c */ /* 0x000fe20003f82270 */
[----:B------:R-:W-:Y:S02]  /*0930*/  @P1 IMAD.MOV.U32 R7, RZ, RZ, R15 ;  /* 0x000000ffff071224 */ /* 0x000fe400078e000f */
[----:B------:R-:W-:Y:S01]  /*0940*/  @P0 MOV R7, R16 ;  /* 0x0000001000070202 */ /* 0x000fe20000000f00 */
[----:B------:R-:W-:Y:S01]  /*0950*/  @P2 IMAD.MOV.U32 R8, RZ, RZ, R13 ;  /* 0x000000ffff082224 */ /* 0x000fe200078e000d */
[----:B------:R-:W-:Y:S01]  /*0960*/  @P1 MOV R8, R14 ;  /* 0x0000000e00081202 */ /* 0x000fe20000000f00 */
[----:B------:R-:W-:-:S03]  /*0970*/  @P0 IMAD.MOV.U32 R8, RZ, RZ, R15 ;  /* 0x000000ffff080224 */ /* 0x000fc600078e000f */
[----:B------:R-:W-:Y:S02]  /*0980*/  @P3 IMAD.MOV.U32 R7, RZ, RZ, R17 ;  /* 0x000000ffff073224 */ /* 0x000fe400078e0011 */
[--C-:B------:R-:W-:Y:S02]  /*0990*/  @P5 IMAD.MOV.U32 R7, RZ, RZ, R5.reuse ;  /* 0x000000ffff075224 */ /* 0x100fe400078e0005 */
[----:B------:R-:W-:Y:S01]  /*09a0*/  @P3 IMAD.MOV.U32 R8, RZ, RZ, R16 ;  /* 0x000000ffff083224 */ /* 0x000fe200078e0010 */
[----:B------:R-:W-:Y:S01]  /*09b0*/  @P5 MOV R8, R17 ;  /* 0x0000001100085202 */ /* 0x000fe20000000f00 */
[----:B------:R-:W-:Y:S01]  /*09c0*/  @P4 IMAD.MOV.U32 R8, RZ, RZ, R5 ;  /* 0x000000ffff084224 */ /* 0x000fe200078e0005 */
[----:B------:R-:W-:Y:S01]  /*09d0*/  MOV R11, R7 ;  /* 0x00000007000b7202 */ /* 0x000fe20000000f00 */
[----:B------:R-:W-:Y:S06]  /*09e0*/  @!P6 BRA `(.L_x_22) ;  /* 0x00000000002ce947 */ /* 0x000fec0003800000 */
[----:B------:R-:W-:Y:S01]  /*09f0*/  @P2 IMAD.MOV.U32 R7, RZ, RZ, R12 ;  /* 0x000000ffff072224 */ /* 0x000fe200078e000c */
[----:B------:R-:W-:Y:S01]  /*0a00*/  LOP3.LUT R6, R6, 0x1f, RZ, 0xc0, !PT ;  /* 0x0000001f06067812 */ /* 0x000fe200078ec0ff */
[----:B------:R-:W-:Y:S01]  /*0a10*/  @P1 IMAD.MOV.U32 R7, RZ, RZ, R13 ;  /* 0x000000ffff071224 */ /* 0x000fe200078e000d */
[----:B------:R-:W-:Y:S01]  /*0a20*/  @P0 MOV R7, R14 ;  /* 0x0000000e00070202 */ /* 0x000fe20000000f00 */
[----:B------:R-:W-:Y:S01]  /*0a30*/  @P3 IMAD.MOV.U32 R7, RZ, RZ, R15 ;  /* 0x000000ffff073224 */ /* 0x000fe200078e000f */
[----:B------:R-:W-:Y:S01]  /*0a40*/  ISETP.EQ.AND P0, PT, R9, 0x8, PT ;  /* 0x000000080900780c */ /* 0x000fe20003f02270 */
[----:B------:R-:W-:Y:S01]  /*0a50*/  @P5 IMAD.MOV.U32 R7, RZ, RZ, R16 ;  /* 0x000000ffff075224 */ /* 0x000fe200078e0010 */
[----:B------:R-:W-:Y:S02]  /*0a60*/  @P4 MOV R7, R17 ;  /* 0x0000001100074202 */ /* 0x000fe40000000f00 */
[----:B------:R-:W-:-:S09]  /*0a70*/  SHF.L.W.U32.HI R11, R8, R6, R11 ;  /* 0x00000006080b7219 */ /* 0x000fd20000010e0b */
[----:B------:R-:W-:-:S05]  /*0a80*/  @P0 IMAD.MOV.U32 R7, RZ, RZ, R5 ;  /* 0x000000ffff070224 */ /* 0x000fca00078e0005 */
[----:B------:R-:W-:-:S07]  /*0a90*/  SHF.L.W.U32.HI R8, R7, R6, R8 ;  /* 0x0000000607087219 */ /* 0x000fce0000010e08 */
.L_x_22:
[C---:B------:R-:W-:Y:S01]  /*0aa0*/  SHF.L.W.U32.HI R10, R8.reuse, 0x2, R11 ;  /* 0x00000002080a7819 */ /* 0x040fe20000010e0b */
[----:B------:R-:W-:Y:S01]  /*0ab0*/  IMAD.SHL.U32 R8, R8, 0x4, RZ ;  /* 0x0000000408087824 */ /* 0x000fe200078e00ff */
[----:B------:R-:W-:Y:S01]  /*0ac0*/  UMOV UR4, 0x54442d19 ;  /* 0x54442d1900047882 */ /* 0x000fe20000000000 */
[----:B------:R-:W-:Y:S01]  /*0ad0*/  UMOV UR5, 0x3bf921fb ;  /* 0x3bf921fb00057882 */ /* 0x000fe20000000000 */
[----:B------:R-:W-:Y:S02]  /*0ae0*/  SHF.R.S32.HI R5, RZ, 0x1f, R10 ;  /* 0x0000001fff057819 */ /* 0x000fe4000001140a */
[----:B------:R-:W-:Y:S02]  /*0af0*/  ISETP.GE.AND P0, PT, R0, RZ, PT ;  /* 0x000000ff0000720c */ /* 0x000fe40003f06270 */
[C---:B------:R-:W-:Y:S02]  /*0b00*/  LOP3.LUT R8, R5.reuse, R8, RZ, 0x3c, !PT ;  /* 0x0000000805087212 */ /* 0x040fe400078e3cff */
[----:B------:R-:W-:-:S02]  /*0b10*/  LOP3.LUT R9, R5, R10, RZ, 0x3c, !PT ;  /* 0x0000000a05097212 */ /* 0x000fc400078e3cff */
[----:B------:R-:W-:Y:S02]  /*0b20*/  SHF.R.U32.HI R5, RZ, 0x1e, R11 ;  /* 0x0000001eff057819 */ /* 0x000fe4000001160b */
[----:B------:R-:W0:Y:S01]  /*0b30*/  I2F.F64.S64 R6, R8 ;  /* 0x0000000800067312 */ /* 0x000e220000301c00 */
[C---:B------:R-:W-:Y:S02]  /*0b40*/  LOP3.LUT R0, R10.reuse, R0, RZ, 0x3c, !PT ;  /* 0x000000000a007212 */ /* 0x040fe400078e3cff */
[----:B------:R-:W-:Y:S02]  /*0b50*/  LEA.HI R5, R10, R5, RZ, 0x1 ;  /* 0x000000050a057211 */ /* 0x000fe400078f08ff */
[----:B------:R-:W-:Y:S02]  /*0b60*/  ISETP.GE.AND P1, PT, R0, RZ, PT ;  /* 0x000000ff0000720c */ /* 0x000fe40003f26270 */
[----:B------:R-:W-:-:S05]  /*0b70*/  IADD3 R0, PT, PT, -R5, RZ, RZ ;  /* 0x000000ff05007210 */ /* 0x000fca0007ffe1ff */
[----:B------:R-:W-:Y:S01]  /*0b80*/  @!P0 IMAD.MOV.U32 R5, RZ, RZ, R0 ;  /* 0x000000ffff058224 */ /* 0x000fe200078e0000 */
[----:B0-----:R-:W-:-:S10]  /*0b90*/  DMUL R6, R6, UR4 ;  /* 0x0000000406067c28 */ /* 0x001fd40008000000 */
[----:B------:R-:W0:Y:S02]  /*0ba0*/  F2F.F32.F64 R6, R6 ;  /* 0x0000000600067310 */ /* 0x000e240000301000 */
[----:B0-----:R-:W-:-:S07]  /*0bb0*/  FSEL R8, -R6, R6, !P1 ;  /* 0x0000000606087208 */ /* 0x001fce0004800100 */
.L_x_20:
[----:B------:R-:W-:Y:S02]  /*0bc0*/  IMAD.MOV.U32 R0, RZ, RZ, 0x37cbac00 ;  /* 0x37cbac00ff007424 */ /* 0x000fe400078e00ff */
[----:B------:R-:W-:Y:S01]  /*0bd0*/  FMUL R7, R8, R8 ;  /* 0x0000000808077220 */ /* 0x000fe20000400000 */
[----:B------:R-:W-:Y:S01]  /*0be0*/  LOP3.LUT R6, R5, 0x1, RZ, 0xc0, !PT ;  /* 0x0000000105067812 */ /* 0x000fe200078ec0ff */
[----:B------:R-:W-:Y:S01]  /*0bf0*/  IMAD.MOV.U32 R9, RZ, RZ, 0x3effffff ;  /* 0x3effffffff097424 */ /* 0x000fe200078e00ff */
[----:B------:R-:W-:Y:S01]  /*0c00*/  MOV R10, 0x3d2aaabb ;  /* 0x3d2aaabb000a7802 */ /* 0x000fe20000000f00 */
[----:B------:R-:W-:Y:S01]  /*0c10*/  FFMA R0, R7, R0, -0.0013887860113754868507 ;  /* 0xbab607ed07007423 */ /* 0x000fe20000000000 */
[----:B------:R-:W-:Y:S02]  /*0c20*/  ISETP.NE.U32.AND P0, PT, R6, 0x1, PT ;  /* 0x000000010600780c */ /* 0x000fe40003f05070 */
[----:B------:R-:W-:Y:S02]  /*0c30*/  LOP3.LUT P1, RZ, R5, 0x2, RZ, 0xc0, !PT ;  /* 0x0000000205ff7812 */ /* 0x000fe4000782c0ff */
[----:B------:R-:W-:-:S02]  /*0c40*/  FSEL R6, R0, -0.00019574658654164522886, !P0 ;  /* 0xb94d415300067808 */ /* 0x000fc40004000000 */
[----:B------:R-:W-:Y:S02]  /*0c50*/  FSEL R10, R10, 0.0083327032625675201416, !P0 ;  /* 0x3c0885e40a0a7808 */ /* 0x000fe40004000000 */
[----:B------:R-:W-:Y:S02]  /*0c60*/  FSEL R0, R8, 1, P0 ;  /* 0x3f80000008007808 */ /* 0x000fe40000000000 */
[----:B------:R-:W-:Y:S01]  /*0c70*/  FSEL R9, -R9, -0.16666662693023681641, !P0 ;  /* 0xbe2aaaa809097808 */ /* 0x000fe20004000100 */
[C---:B------:R-:W-:Y:S02]  /*0c80*/  FFMA R6, R7.reuse, R6, R10 ;  /* 0x0000000607067223 */ /* 0x040fe4000000000a */
[C---:B------:R-:W-:Y:S02]  /*0c90*/  FFMA R5, R7.reuse, R0, RZ ;  /* 0x0000000007057223 */ /* 0x040fe400000000ff */
[----:B------:R-:W-:-:S04]  /*0ca0*/  FFMA R6, R7, R6, R9 ;  /* 0x0000000607067223 */ /* 0x000fc80000000009 */
[----:B------:R-:W-:-:S04]  /*0cb0*/  FFMA R5, R5, R6, R0 ;  /* 0x0000000605057223 */ /* 0x000fc80000000000 */
[----:B------:R-:W-:-:S04]  /*0cc0*/  @P1 FADD R5, RZ, -R5 ;  /* 0x80000005ff051221 */ /* 0x000fc80000000000 */
[----:B-----5:R-:W-:-:S05]  /*0cd0*/  FFMA R5, R5, 45, R4 ;  /* 0x4234000005057823 */ /* 0x020fca0000000004 */
[----:B------:R-:W-:Y:S01]  /*0ce0*/  STG.E desc[UR6][R2.64], R5 ;  /* 0x0000000502007986 */ /* 0x000fe2000c101906 */
[----:B------:R-:W-:Y:S05]  /*0cf0*/  EXIT ;  /* 0x000000000000794d */ /* 0x000fea0003800000 */
.L_x_23:
        /* <DEDUP_REMOVED lines=16> */
.L_x_26:


//--------------------- .nv.global.init           --------------------------
	.section	.nv.global.init,"aw",@progbits
	.align	4
.nv.global.init:
	.type		__cudart_i2opi_f,@object
	.size		__cudart_i2opi_f,(.L_0 - __cudart_i2opi_f)
__cudart_i2opi_f:
        /*0000*/ 	.byte	0x41, 0x90, 0x43, 0x3c, 0x99, 0x95, 0x62, 0xdb, 0xc0, 0xdd, 0x34, 0xf5, 0xd1, 0x57, 0x27, 0xfc
        /*0010*/ 	.byte	0x29, 0x15, 0x44, 0x4e, 0x6e, 0x83, 0xf9, 0xa2
.L_0:


//--------------------- .nv.shared.reserved.0     --------------------------
	.section	.nv.shared.reserved.0,"aw",@nobits
	.weak		__nv_reservedSMEM_offset_0_alias
	.size		__nv_reservedSMEM_offset_0_alias, 0, 64
	.other		__nv_reservedSMEM_offset_0_alias,@"STO_CUDA_RESERVED_SHARED STV_DEFAULT"
__nv_reservedSMEM_offset_0_alias:
	.zero		0
	.zero		64


//--------------------- .nv.constant0._Z7ApplyBCPfS_S_iiff --------------------------
	.section	.nv.constant0._Z7ApplyBCPfS_S_iiff,"a",@progbits
	.sectionflags	@""
	.align	4
.nv.constant0._Z7ApplyBCPfS_S_iiff:
	.zero		936


//--------------------- .nv.constant0._Z6UpdatePfS_S_S_iiiiif --------------------------
	.section	.nv.constant0._Z6UpdatePfS_S_S_iiiiif,"a",@progbits
	.sectionflags	@""
	.align	4
.nv.constant0._Z6UpdatePfS_S_S_iiiiif:
	.zero		952


//--------------------- SYMBOLS --------------------------

	.type		.nv.reservedSmem.offset0,@object
	.size		.nv.reservedSmem.offset0,0x4
